	.target	sm_90a

	.elftype	@"ET_EXEC"


//--------------------- .note.nv.tkinfo           --------------------------
	.section	.note.nv.tkinfo,"",@"SHT_NOTE"
	.sectionflags	@"SHF_NOTE_NV_TKINFO"
	.tkinfo
        /*0018*/ 	.word	0x00000002
        /*0030*/ 	.string	""
        /*0030*/ 	.string	"ptxas"
        /*0030*/ 	.string	"Cuda compilation tools, release 13.0, V13.0.88"
        /*0030*/ 	.string	"Build cuda_13.0.r13.0/compiler.36424714_0"
        /*0030*/ 	.string	"-arch sm_90a -m 64 "



//--------------------- .note.nv.cuinfo           --------------------------
	.section	.note.nv.cuinfo,"",@"SHT_NOTE"
	.sectionflags	@"SHF_NOTE_NV_CUINFO"
        /*0018*/ 	.short	0x0002
        /*001a*/ 	.short	0x005a
        /*001c*/ 	.short	0x0082
	.zero		2


//--------------------- .nv.info                  --------------------------
	.section	.nv.info,"",@"SHT_CUDA_INFO"
	.align	4


	//----- nvinfo : EIATTR_REGCOUNT
	.align		4
        /*0000*/ 	.byte	0x04, 0x2f
        /*0002*/ 	.short	(.L_15 - .L_14)
	.align		4
.L_14:
        /*0004*/ 	.word	index@(_ZN7cutlass13device_kernelINS_4gemm6kernel13GemmUniversalIN4cute5tupleIJiiiiEEENS1_10collective13CollectiveMmaINS1_34MainloopSm90TmaGmmaWarpSpecializedILi3ENS5_IJNS4_1CILi2EEENSA_ILi4EEENSA_ILi1EEEEEENS1_35KernelTmaWarpSpecializedCooperativeEEENS5_IJNSA_ILi128EEESH_NSA_ILi64EEEEEENS_6half_tENS5_IJlSD_lEEESK_SL_NS4_8TiledMMAINS4_8MMA_AtomIJNS4_4SM904GMMA26MMA_64x128x16_F32F16F16_SSILNSP_5MajorE0ELSR_0ELNSP_7ScaleInE1ELSS_1EEEEEENS4_6LayoutINS5_IJSB_SD_SD_EEENS5_IJSD_NSA_ILi0EEESX_EEEEENS5_IJNS4_10UnderscoreES10_S10_EEEEENS4_23SM90_TMA_LOAD_MULTICASTENS4_14ComposedLayoutINS4_7SwizzleILi3ELi4ELi3EEENS4_18smem_ptr_flag_bitsILi16EEENSV_INS5_IJNSA_ILi8EEESI_EEENS5_IJSI_SD_EEEEEEEvNS4_8identityES13_S1D_vS1E_EENS_8epilogue10collective6detail29Sm90TmaWarpSpecializedAdapterINS1H_15DefaultEpilogueISK_SL_SL_NS1G_6thread17LinearCombinationISK_Li1EffLNS1L_9ScaleType4KindE0ELNS_15FloatRoundStyleE2ESK_EENS1_15EpilogueDefaultEEEEEvvEEEEvNT_6ParamsE)
        /*0008*/ 	.word	0x000000a8


	//----- nvinfo : EIATTR_FRAME_SIZE
	.align		4
.L_15:
        /*000c*/ 	.byte	0x04, 0x11
        /*000e*/ 	.short	(.L_17 - .L_16)
	.align		4
.L_16:
        /*0010*/ 	.word	index@(_ZN7cutlass13device_kernelINS_4gemm6kernel13GemmUniversalIN4cute5tupleIJiiiiEEENS1_10collective13CollectiveMmaINS1_34MainloopSm90TmaGmmaWarpSpecializedILi3ENS5_IJNS4_1CILi2EEENSA_ILi4EEENSA_ILi1EEEEEENS1_35KernelTmaWarpSpecializedCooperativeEEENS5_IJNSA_ILi128EEESH_NSA_ILi64EEEEEENS_6half_tENS5_IJlSD_lEEESK_SL_NS4_8TiledMMAINS4_8MMA_AtomIJNS4_4SM904GMMA26MMA_64x128x16_F32F16F16_SSILNSP_5MajorE0ELSR_0ELNSP_7ScaleInE1ELSS_1EEEEEENS4_6LayoutINS5_IJSB_SD_SD_EEENS5_IJSD_NSA_ILi0EEESX_EEEEENS5_IJNS4_10UnderscoreES10_S10_EEEEENS4_23SM90_TMA_LOAD_MULTICASTENS4_14ComposedLayoutINS4_7SwizzleILi3ELi4ELi3EEENS4_18smem_ptr_flag_bitsILi16EEENSV_INS5_IJNSA_ILi8EEESI_EEENS5_IJSI_SD_EEEEEEEvNS4_8identityES13_S1D_vS1E_EENS_8epilogue10collective6detail29Sm90TmaWarpSpecializedAdapterINS1H_15DefaultEpilogueISK_SL_SL_NS1G_6thread17LinearCombinationISK_Li1EffLNS1L_9ScaleType4KindE0ELNS_15FloatRoundStyleE2ESK_EENS1_15EpilogueDefaultEEEEEvvEEEEvNT_6ParamsE)
        /*0014*/ 	.word	0x00000000


	//----- nvinfo : EIATTR_MIN_STACK_SIZE
	.align		4
.L_17:
        /*0018*/ 	.byte	0x04, 0x12
        /*001a*/ 	.short	(.L_19 - .L_18)
	.align		4
.L_18:
        /*001c*/ 	.word	index@(_ZN7cutlass13device_kernelINS_4gemm6kernel13GemmUniversalIN4cute5tupleIJiiiiEEENS1_10collective13CollectiveMmaINS1_34MainloopSm90TmaGmmaWarpSpecializedILi3ENS5_IJNS4_1CILi2EEENSA_ILi4EEENSA_ILi1EEEEEENS1_35KernelTmaWarpSpecializedCooperativeEEENS5_IJNSA_ILi128EEESH_NSA_ILi64EEEEEENS_6half_tENS5_IJlSD_lEEESK_SL_NS4_8TiledMMAINS4_8MMA_AtomIJNS4_4SM904GMMA26MMA_64x128x16_F32F16F16_SSILNSP_5MajorE0ELSR_0ELNSP_7ScaleInE1ELSS_1EEEEEENS4_6LayoutINS5_IJSB_SD_SD_EEENS5_IJSD_NSA_ILi0EEESX_EEEEENS5_IJNS4_10UnderscoreES10_S10_EEEEENS4_23SM90_TMA_LOAD_MULTICASTENS4_14ComposedLayoutINS4_7SwizzleILi3ELi4ELi3EEENS4_18smem_ptr_flag_bitsILi16EEENSV_INS5_IJNSA_ILi8EEESI_EEENS5_IJSI_SD_EEEEEEEvNS4_8identityES13_S1D_vS1E_EENS_8epilogue10collective6detail29Sm90TmaWarpSpecializedAdapterINS1H_15DefaultEpilogueISK_SL_SL_NS1G_6thread17LinearCombinationISK_Li1EffLNS1L_9ScaleType4KindE0ELNS_15FloatRoundStyleE2ESK_EENS1_15EpilogueDefaultEEEEEvvEEEEvNT_6ParamsE)
        /*0020*/ 	.word	0x00000000
.L_19:


//--------------------- .nv.compat                --------------------------
	.section	.nv.compat,"",@"SHT_CUDA_COMPAT_INFO"
	.align	4
        /*0000*/ 	.byte	0x02, 0x09, 0x01, 0x00, 0x02, 0x02, 0x04, 0x00, 0x02, 0x05, 0x05, 0x00, 0x03, 0x07, 0x01, 0x01
        /*0010*/ 	.byte	0x02, 0x03, 0x01, 0x00, 0x02, 0x06, 0x01, 0x00, 0x04, 0x0b, 0x08, 0x00, 0x00, 0x00, 0x00, 0x00
        /*0020*/ 	.byte	0x00, 0x00, 0x00, 0x00


//--------------------- .nv.info._ZN7cutlass13device_kernelINS_4gemm6kernel13GemmUniversalIN4cute5tupleIJiiiiEEENS1_10collective13CollectiveMmaINS1_34MainloopSm90TmaGmmaWarpSpecializedILi3ENS5_IJNS4_1CILi2EEENSA_ILi4EEENSA_ILi1EEEEEENS1_35KernelTmaWarpSpecializedCooperativeEEENS5_IJNSA_ILi128EEESH_NSA_ILi64EEEEEENS_6half_tENS5_IJlSD_lEEESK_SL_NS4_8TiledMMAINS4_8MMA_AtomIJNS4_4SM904GMMA26MMA_64x128x16_F32F16F16_SSILNSP_5MajorE0ELSR_0ELNSP_7ScaleInE1ELSS_1EEEEEENS4_6LayoutINS5_IJSB_SD_SD_EEENS5_IJSD_NSA_ILi0EEESX_EEEEENS5_IJNS4_10UnderscoreES10_S10_EEEEENS4_23SM90_TMA_LOAD_MULTICASTENS4_14ComposedLayoutINS4_7SwizzleILi3ELi4ELi3EEENS4_18smem_ptr_flag_bitsILi16EEENSV_INS5_IJNSA_ILi8EEESI_EEENS5_IJSI_SD_EEEEEEEvNS4_8identityES13_S1D_vS1E_EENS_8epilogue10collective6detail29Sm90TmaWarpSpecializedAdapterINS1H_15DefaultEpilogueISK_SL_SL_NS1G_6thread17LinearCombinationISK_Li1EffLNS1L_9ScaleType4KindE0ELNS_15FloatRoundStyleE2ESK_EENS1_15EpilogueDefaultEEEEEvvEEEEvNT_6ParamsE --------------------------
	.section	.nv.info._ZN7cutlass13device_kernelINS_4gemm6kernel13GemmUniversalIN4cute5tupleIJiiiiEEENS1_10collective13CollectiveMmaINS1_34MainloopSm90TmaGmmaWarpSpecializedILi3ENS5_IJNS4_1CILi2EEENSA_ILi4EEENSA_ILi1EEEEEENS1_35KernelTmaWarpSpecializedCooperativeEEENS5_IJNSA_ILi128EEESH_NSA_ILi64EEEEEENS_6half_tENS5_IJlSD_lEEESK_SL_NS4_8TiledMMAINS4_8MMA_AtomIJNS4_4SM904GMMA26MMA_64x128x16_F32F16F16_SSILNSP_5MajorE0ELSR_0ELNSP_7ScaleInE1ELSS_1EEEEEENS4_6LayoutINS5_IJSB_SD_SD_EEENS5_IJSD_NSA_ILi0EEESX_EEEEENS5_IJNS4_10UnderscoreES10_S10_EEEEENS4_23SM90_TMA_LOAD_MULTICASTENS4_14ComposedLayoutINS4_7SwizzleILi3ELi4ELi3EEENS4_18smem_ptr_flag_bitsILi16EEENSV_INS5_IJNSA_ILi8EEESI_EEENS5_IJSI_SD_EEEEEEEvNS4_8identityES13_S1D_vS1E_EENS_8epilogue10collective6detail29Sm90TmaWarpSpecializedAdapterINS1H_15DefaultEpilogueISK_SL_SL_NS1G_6thread17LinearCombinationISK_Li1EffLNS1L_9ScaleType4KindE0ELNS_15FloatRoundStyleE2ESK_EENS1_15EpilogueDefaultEEEEEvvEEEEvNT_6ParamsE,"",@"SHT_CUDA_INFO"
	.sectionflags	@""
	.align	4


	//----- nvinfo : EIATTR_CUDA_API_VERSION
	.align		4
        /*0000*/ 	.byte	0x04, 0x37
        /*0002*/ 	.short	(.L_21 - .L_20)
.L_20:
        /*0004*/ 	.word	0x00000082


	//----- nvinfo : EIATTR_KPARAM_INFO
	.align		4
.L_21:
        /*0008*/ 	.byte	0x04, 0x17
        /*000a*/ 	.short	(.L_23 - .L_22)
.L_22:
        /*000c*/ 	.word	0x00000000
        /*0010*/ 	.short	0x0000
        /*0012*/ 	.short	0x0070
        /*0014*/ 	.byte	0x00, 0xf0, 0x01, 0x10


	//----- nvinfo : EIATTR_SPARSE_MMA_MASK
	.align		4
.L_23:
        /*0018*/ 	.byte	0x03, 0x50
        /*001a*/ 	.short	0x0000


	//----- nvinfo : EIATTR_MAXREG_COUNT
	.align		4
        /*001c*/ 	.byte	0x03, 0x1b
        /*001e*/ 	.short	0x00a8


	//----- nvinfo : EIATTR_NUM_BARRIERS
	.align		4
        /*0020*/ 	.byte	0x02, 0x4c
        /*0022*/ 	.byte	0x01
	.zero		1


	//----- nvinfo : EIATTR_EXTERNS
	.align		4
        /*0024*/ 	.byte	0x04, 0x0f
        /*0026*/ 	.short	(.L_25 - .L_24)


	//   ....[0]....
	.align		4
.L_24:
        /*0028*/ 	.word	index@(__assertfail)


	//----- nvinfo : EIATTR_MERCURY_ISA_VERSION
	.align		4
.L_25:
        /*002c*/ 	.byte	0x03, 0x5f
        /*002e*/ 	.short	0x0101


	//----- nvinfo : EIATTR_INT_WARP_WIDE_INSTR_OFFSETS
	.align		4
        /*0030*/ 	.byte	0x04, 0x31
        /*0032*/ 	.short	(.L_27 - .L_26)


	//   ....[0]....
.L_26:
        /*0034*/ 	.word	0x00000460


	//   ....[1]....
        /*0038*/ 	.word	0x00000490


	//   ....[2]....
        /*003c*/ 	.word	0x00000630


	//   ....[3]....
        /*0040*/ 	.word	0x00001ee0


	//----- nvinfo : EIATTR_COOP_GROUP_MASK_REGIDS
	.align		4
.L_27:
        /*0044*/ 	.byte	0x04, 0x29
        /*0046*/ 	.short	(.L_29 - .L_28)


	//   ....[0]....
.L_28:
        /*0048*/ 	.word	0xffffffff


	//   ....[1]....
        /*004c*/ 	.word	0xffffffff


	//   ....[2]....
        /*0050*/ 	.word	0xffffffff


	//   ....[3]....
        /*0054*/ 	.word	0xffffffff


	//   ....[4]....
        /*0058*/ 	.word	0xffffffff


	//   ....[5]....
        /*005c*/ 	.word	0xffffffff


	//----- nvinfo : EIATTR_COOP_GROUP_INSTR_OFFSETS
	.align		4
.L_29:
        /*0060*/ 	.byte	0x04, 0x28
        /*0062*/ 	.short	(.L_31 - .L_30)


	//   ....[0]....
.L_30:
        /*0064*/ 	.word	0x00000060


	//   ....[1]....
        /*0068*/ 	.word	0x00000070


	//   ....[2]....
        /*006c*/ 	.word	0x00000130


	//   ....[3]....
        /*0070*/ 	.word	0x000002b0


	//   ....[4]....
        /*0074*/ 	.word	0x000007e0


	//   ....[5]....
        /*0078*/ 	.word	0x00001460


	//----- nvinfo : EIATTR_REG_RECONFIG
	.align		4
.L_31:
        /*007c*/ 	.byte	0x01, 0x54
	.zero		2


	//----- nvinfo : EIATTR_SYSCALL_OFFSETS
	.align		4
        /*0080*/ 	.byte	0x04, 0x46
        /*0082*/ 	.short	(.L_33 - .L_32)


	//   ....[0]....
.L_32:
        /*0084*/ 	.word	0x00001650


	//----- nvinfo : EIATTR_MBARRIER_INSTR_OFFSETS
	.align		4
.L_33:
        /*0088*/ 	.byte	0x04, 0x39
        /*008a*/ 	.short	(.L_35 - .L_34)


	//   ....[0]....
.L_34:
        /*008c*/ 	.word	0x00000230
        /*0090*/ 	.word	0x000000ff
        /*0094*/ 	.word	0x00000000
        /*0098*/ 	.short	0x0100
        /*009a*/ 	.byte	0x08
	.zero		1


	//   ....[1]....
        /*009c*/ 	.word	0x00000240
        /*00a0*/ 	.word	0x000000ff
        /*00a4*/ 	.word	0x00000018
        /*00a8*/ 	.short	0x0100
        /*00aa*/ 	.byte	0x08
	.zero		1


	//   ....[2]....
        /*00ac*/ 	.word	0x00000250
        /*00b0*/ 	.word	0x000000ff
        /*00b4*/ 	.word	0x00000008
        /*00b8*/ 	.short	0x0100
        /*00ba*/ 	.byte	0x08
	.zero		1


	//   ....[3]....
        /*00bc*/ 	.word	0x00000260
        /*00c0*/ 	.word	0x000000ff
        /*00c4*/ 	.word	0x00000020
        /*00c8*/ 	.short	0x0100
        /*00ca*/ 	.byte	0x08
	.zero		1


	//   ....[4]....
        /*00cc*/ 	.word	0x00000270
        /*00d0*/ 	.word	0x000000ff
        /*00d4*/ 	.word	0x00000010
        /*00d8*/ 	.short	0x0100
        /*00da*/ 	.byte	0x08
	.zero		1


	//   ....[5]....
        /*00dc*/ 	.word	0x00000280
        /*00e0*/ 	.word	0x000000ff
        /*00e4*/ 	.word	0x00000028
        /*00e8*/ 	.short	0x0100
        /*00ea*/ 	.byte	0x08
	.zero		1


	//   ....[6]....
        /*00ec*/ 	.word	0x000006c0
        /*00f0*/ 	.word	0x000000ff
        /*00f4*/ 	.word	0x00000040
        /*00f8*/ 	.short	0x0100
        /*00fa*/ 	.byte	0x06
	.zero		1


	//   ....[7]....
        /*00fc*/ 	.word	0x00000760
        /*0100*/ 	.word	0x000000ff
        /*0104*/ 	.word	0x00000048
        /*0108*/ 	.short	0x0100
        /*010a*/ 	.byte	0x06
	.zero		1


	//   ....[8]....
        /*010c*/ 	.word	0x00001710
        /*0110*/ 	.word	0x00000003
        /*0114*/ 	.word	0x00000000
        /*0118*/ 	.short	0x010a
        /*011a*/ 	.byte	0x3f
	.zero		1


	//   ....[9]....
        /*011c*/ 	.word	0x00001770
        /*0120*/ 	.word	0x00000003
        /*0124*/ 	.word	0x00000000
        /*0128*/ 	.short	0x010a
        /*012a*/ 	.byte	0x3f
	.zero		1


	//   ....[10]....
        /*012c*/ 	.word	0x00001af0
        /*0130*/ 	.word	0x00000005
        /*0134*/ 	.word	0x00000000
        /*0138*/ 	.short	0x010a
        /*013a*/ 	.byte	0x3f
	.zero		1


	//   ....[11]....
        /*013c*/ 	.word	0x00001b30
        /*0140*/ 	.word	0x00000005
        /*0144*/ 	.word	0x00000000
        /*0148*/ 	.short	0x010a
        /*014a*/ 	.byte	0x3f
	.zero		1


	//   ....[12]....
        /*014c*/ 	.word	0x00001d90
        /*0150*/ 	.word	0x00000004
        /*0154*/ 	.word	0x00000000
        /*0158*/ 	.short	0x0101
        /*015a*/ 	.byte	0x3f
	.zero		1


	//   ....[13]....
        /*015c*/ 	.word	0x00001f80
        /*0160*/ 	.word	0x00000000
        /*0164*/ 	.word	0x00000000
        /*0168*/ 	.short	0x0101
        /*016a*/ 	.byte	0x3f
	.zero		1


	//   ....[14]....
        /*016c*/ 	.word	0x00007170
        /*0170*/ 	.word	0x00000015
        /*0174*/ 	.word	0x00000018
        /*0178*/ 	.short	0x010a
        /*017a*/ 	.byte	0x3f
	.zero		1


	//   ....[15]....
        /*017c*/ 	.word	0x00007540
        /*0180*/ 	.word	0x00000006
        /*0184*/ 	.word	0x00000048
        /*0188*/ 	.short	0x0101
        /*018a*/ 	.byte	0x3f
	.zero		1


	//   ....[16]....
        /*018c*/ 	.word	0x00007c70
        /*0190*/ 	.word	0x00000007
        /*0194*/ 	.word	0x00000000
        /*0198*/ 	.short	0x010a
        /*019a*/ 	.byte	0x3f
	.zero		1


	//   ....[17]....
        /*019c*/ 	.word	0x00007cf0
        /*01a0*/ 	.word	0x00000006
        /*01a4*/ 	.word	0x00000000
        /*01a8*/ 	.short	0x010a
        /*01aa*/ 	.byte	0x3f
	.zero		1


	//   ....[18]....
        /*01ac*/ 	.word	0x00007d80
        /*01b0*/ 	.word	0x00000003
        /*01b4*/ 	.word	0x00000000
        /*01b8*/ 	.short	0x010a
        /*01ba*/ 	.byte	0x3f
	.zero		1


	//   ....[19]....
        /*01bc*/ 	.word	0x00007de0
        /*01c0*/ 	.word	0x00000003
        /*01c4*/ 	.word	0x00000000
        /*01c8*/ 	.short	0x010a
        /*01ca*/ 	.byte	0x3f
	.zero		1


	//   ....[20]....
        /*01cc*/ 	.word	0x00007e30
        /*01d0*/ 	.word	0x00000005
        /*01d4*/ 	.word	0x00000000
        /*01d8*/ 	.short	0x010a
        /*01da*/ 	.byte	0x3f
	.zero		1


	//   ....[21]....
        /*01dc*/ 	.word	0x00007f00
        /*01e0*/ 	.word	0x00000015
        /*01e4*/ 	.word	0x00000018
        /*01e8*/ 	.short	0x010a
        /*01ea*/ 	.byte	0x3f
	.zero		1


	//   ....[22]....
        /*01ec*/ 	.word	0x00007fd0
        /*01f0*/ 	.word	0x00000007
        /*01f4*/ 	.word	0x00000000
        /*01f8*/ 	.short	0x010a
        /*01fa*/ 	.byte	0x3f
	.zero		1


	//   ....[23]....
        /*01fc*/ 	.word	0x00008020
        /*0200*/ 	.word	0x00000006
        /*0204*/ 	.word	0x00000000
        /*0208*/ 	.short	0x010a
        /*020a*/ 	.byte	0x3f
	.zero		1


	//----- nvinfo : EIATTR_NUM_MBARRIERS
	.align		4
.L_35:
        /*020c*/ 	.byte	0x03, 0x38
        /*020e*/ 	.short	0x0008


	//----- nvinfo : EIATTR_EXIT_INSTR_OFFSETS
	.align		4
        /*0210*/ 	.byte	0x04, 0x1c
        /*0212*/ 	.short	(.L_37 - .L_36)


	//   ....[0]....
.L_36:
        /*0214*/ 	.word	0x000009b0


	//   ....[1]....
        /*0218*/ 	.word	0x000011c0


	//   ....[2]....
        /*021c*/ 	.word	0x00006830


	//   ....[3]....
        /*0220*/ 	.word	0x00006d90


	//   ....[4]....
        /*0224*/ 	.word	0x00007dd0


	//----- nvinfo : EIATTR_MAX_THREADS
	.align		4
.L_37:
        /*0228*/ 	.byte	0x04, 0x05
        /*022a*/ 	.short	(.L_39 - .L_38)
.L_38:
        /*022c*/ 	.word	0x00000180
        /*0230*/ 	.word	0x00000001
        /*0234*/ 	.word	0x00000001


	//----- nvinfo : EIATTR_CRS_STACK_SIZE
	.align		4
.L_39:
        /*0238*/ 	.byte	0x04, 0x1e
        /*023a*/ 	.short	(.L_41 - .L_40)
.L_40:
        /*023c*/ 	.word	0x00000000


	//----- nvinfo : EIATTR_CBANK_PARAM_SIZE
	.align		4
.L_41:
        /*0240*/ 	.byte	0x03, 0x19
        /*0242*/ 	.short	0x0470


	//----- nvinfo : EIATTR_PARAM_CBANK
	.align		4
        /*0244*/ 	.byte	0x04, 0x0a
        /*0246*/ 	.short	(.L_43 - .L_42)
	.align		4
.L_42:
        /*0248*/ 	.word	index@(.nv.constant0._ZN7cutlass13device_kernelINS_4gemm6kernel13GemmUniversalIN4cute5tupleIJiiiiEEENS1_10collective13CollectiveMmaINS1_34MainloopSm90TmaGmmaWarpSpecializedILi3ENS5_IJNS4_1CILi2EEENSA_ILi4EEENSA_ILi1EEEEEENS1_35KernelTmaWarpSpecializedCooperativeEEENS5_IJNSA_ILi128EEESH_NSA_ILi64EEEEEENS_6half_tENS5_IJlSD_lEEESK_SL_NS4_8TiledMMAINS4_8MMA_AtomIJNS4_4SM904GMMA26MMA_64x128x16_F32F16F16_SSILNSP_5MajorE0ELSR_0ELNSP_7ScaleInE1ELSS_1EEEEEENS4_6LayoutINS5_IJSB_SD_SD_EEENS5_IJSD_NSA_ILi0EEESX_EEEEENS5_IJNS4_10UnderscoreES10_S10_EEEEENS4_23SM90_TMA_LOAD_MULTICASTENS4_14ComposedLayoutINS4_7SwizzleILi3ELi4ELi3EEENS4_18smem_ptr_flag_bitsILi16EEENSV_INS5_IJNSA_ILi8EEESI_EEENS5_IJSI_SD_EEEEEEEvNS4_8identityES13_S1D_vS1E_EENS_8epilogue10collective6detail29Sm90TmaWarpSpecializedAdapterINS1H_15DefaultEpilogueISK_SL_SL_NS1G_6thread17LinearCombinationISK_Li1EffLNS1L_9ScaleType4KindE0ELNS_15FloatRoundStyleE2ESK_EENS1_15EpilogueDefaultEEEEEvvEEEEvNT_6ParamsE)
        /*024c*/ 	.short	0x0210
        /*024e*/ 	.short	0x0470


	//----- nvinfo : EIATTR_SW_WAR
	.align		4
.L_43:
        /*0250*/ 	.byte	0x04, 0x36
        /*0252*/ 	.short	(.L_45 - .L_44)
.L_44:
        /*0254*/ 	.word	0x00000008
.L_45:


//--------------------- .nv.callgraph             --------------------------
	.section	.nv.callgraph,"",@"SHT_CUDA_CALLGRAPH"
	.align	4
	.sectionentsize	8
	.align		4
        /*0000*/ 	.word	0x00000000
	.align		4
        /*0004*/ 	.word	0xffffffff
	.align		4
        /*0008*/ 	.word	index@(_ZN7cutlass13device_kernelINS_4gemm6kernel13GemmUniversalIN4cute5tupleIJiiiiEEENS1_10collective13CollectiveMmaINS1_34MainloopSm90TmaGmmaWarpSpecializedILi3ENS5_IJNS4_1CILi2EEENSA_ILi4EEENSA_ILi1EEEEEENS1_35KernelTmaWarpSpecializedCooperativeEEENS5_IJNSA_ILi128EEESH_NSA_ILi64EEEEEENS_6half_tENS5_IJlSD_lEEESK_SL_NS4_8TiledMMAINS4_8MMA_AtomIJNS4_4SM904GMMA26MMA_64x128x16_F32F16F16_SSILNSP_5MajorE0ELSR_0ELNSP_7ScaleInE1ELSS_1EEEEEENS4_6LayoutINS5_IJSB_SD_SD_EEENS5_IJSD_NSA_ILi0EEESX_EEEEENS5_IJNS4_10UnderscoreES10_S10_EEEEENS4_23SM90_TMA_LOAD_MULTICASTENS4_14ComposedLayoutINS4_7SwizzleILi3ELi4ELi3EEENS4_18smem_ptr_flag_bitsILi16EEENSV_INS5_IJNSA_ILi8EEESI_EEENS5_IJSI_SD_EEEEEEEvNS4_8identityES13_S1D_vS1E_EENS_8epilogue10collective6detail29Sm90TmaWarpSpecializedAdapterINS1H_15DefaultEpilogueISK_SL_SL_NS1G_6thread17LinearCombinationISK_Li1EffLNS1L_9ScaleType4KindE0ELNS_15FloatRoundStyleE2ESK_EENS1_15EpilogueDefaultEEEEEvvEEEEvNT_6ParamsE)
	.align		4
        /*000c*/ 	.word	index@(__assertfail)
	.align		4
        /*0010*/ 	.word	0x00000000
	.align		4
        /*0014*/ 	.word	0xfffffffe
	.align		4
        /*0018*/ 	.word	0x00000000
	.align		4
        /*001c*/ 	.word	0xfffffffd
	.align		4
        /*0020*/ 	.word	0x00000000
	.align		4
        /*0024*/ 	.word	0xfffffffc


//--------------------- .nv.constant4             --------------------------
	.section	.nv.constant4,"a",@progbits
	.align	8
	.align		8
.nv.constant4:
        /*0000*/ 	.dword	__assertfail
	.align		8
        /*0008*/ 	.dword	__unnamed_1
	.align		8
        /*0010*/ 	.dword	_ZN40_INTERNAL_cb079d41_4_k_cu_4787230a_259314cuda3std3__45__cpo5beginE
	.align		8
        /*0018*/ 	.dword	_ZN40_INTERNAL_cb079d41_4_k_cu_4787230a_259314cuda3std3__45__cpo3endE
	.align		8
        /*0020*/ 	.dword	_ZN40_INTERNAL_cb079d41_4_k_cu_4787230a_259314cuda3std3__45__cpo6cbeginE
	.align		8
        /*0028*/ 	.dword	_ZN40_INTERNAL_cb079d41_4_k_cu_4787230a_259314cuda3std3__45__cpo4cendE
	.align		8
        /*0030*/ 	.dword	_ZN40_INTERNAL_cb079d41_4_k_cu_4787230a_259314cuda3std3__442_GLOBAL__N__cb079d41_4_k_cu_4787230a_259316ignoreE
	.align		8
        /*0038*/ 	.dword	_ZN40_INTERNAL_cb079d41_4_k_cu_4787230a_259314cuda3std3__419piecewise_constructE
	.align		8
        /*0040*/ 	.dword	_ZN40_INTERNAL_cb079d41_4_k_cu_4787230a_259314cuda3std3__48in_placeE
	.align		8
        /*0048*/ 	.dword	_ZN40_INTERNAL_cb079d41_4_k_cu_4787230a_259314cuda3std6ranges3__45__cpo4swapE
	.align		8
        /*0050*/ 	.dword	_ZN40_INTERNAL_cb079d41_4_k_cu_4787230a_259314cuda3std6ranges3__45__cpo9iter_moveE
	.align		8
        /*0058*/ 	.dword	_ZN40_INTERNAL_cb079d41_4_k_cu_4787230a_259314cute7productE
	.align		8
        /*0060*/ 	.dword	_ZN40_INTERNAL_cb079d41_4_k_cu_4787230a_259314cute1_E
	.align		8
        /*0068*/ 	.dword	$str$22
	.align		8
        /*0070*/ 	.dword	$str$23


//--------------------- .text._ZN7cutlass13device_kernelINS_4gemm6kernel13GemmUniversalIN4cute5tupleIJiiiiEEENS1_10collective13CollectiveMmaINS1_34MainloopSm90TmaGmmaWarpSpecializedILi3ENS5_IJNS4_1CILi2EEENSA_ILi4EEENSA_ILi1EEEEEENS1_35KernelTmaWarpSpecializedCooperativeEEENS5_IJNSA_ILi128EEESH_NSA_ILi64EEEEEENS_6half_tENS5_IJlSD_lEEESK_SL_NS4_8TiledMMAINS4_8MMA_AtomIJNS4_4SM904GMMA26MMA_64x128x16_F32F16F16_SSILNSP_5MajorE0ELSR_0ELNSP_7ScaleInE1ELSS_1EEEEEENS4_6LayoutINS5_IJSB_SD_SD_EEENS5_IJSD_NSA_ILi0EEESX_EEEEENS5_IJNS4_10UnderscoreES10_S10_EEEEENS4_23SM90_TMA_LOAD_MULTICASTENS4_14ComposedLayoutINS4_7SwizzleILi3ELi4ELi3EEENS4_18smem_ptr_flag_bitsILi16EEENSV_INS5_IJNSA_ILi8EEESI_EEENS5_IJSI_SD_EEEEEEEvNS4_8identityES13_S1D_vS1E_EENS_8epilogue10collective6detail29Sm90TmaWarpSpecializedAdapterINS1H_15DefaultEpilogueISK_SL_SL_NS1G_6thread17LinearCombinationISK_Li1EffLNS1L_9ScaleType4KindE0ELNS_15FloatRoundStyleE2ESK_EENS1_15EpilogueDefaultEEEEEvvEEEEvNT_6ParamsE --------------------------
	.section	.text._ZN7cutlass13device_kernelINS_4gemm6kernel13GemmUniversalIN4cute5tupleIJiiiiEEENS1_10collective13CollectiveMmaINS1_34MainloopSm90TmaGmmaWarpSpecializedILi3ENS5_IJNS4_1CILi2EEENSA_ILi4EEENSA_ILi1EEEEEENS1_35KernelTmaWarpSpecializedCooperativeEEENS5_IJNSA_ILi128EEESH_NSA_ILi64EEEEEENS_6half_tENS5_IJlSD_lEEESK_SL_NS4_8TiledMMAINS4_8MMA_AtomIJNS4_4SM904GMMA26MMA_64x128x16_F32F16F16_SSILNSP_5MajorE0ELSR_0ELNSP_7ScaleInE1ELSS_1EEEEEENS4_6LayoutINS5_IJSB_SD_SD_EEENS5_IJSD_NSA_ILi0EEESX_EEEEENS5_IJNS4_10UnderscoreES10_S10_EEEEENS4_23SM90_TMA_LOAD_MULTICASTENS4_14ComposedLayoutINS4_7SwizzleILi3ELi4ELi3EEENS4_18smem_ptr_flag_bitsILi16EEENSV_INS5_IJNSA_ILi8EEESI_EEENS5_IJSI_SD_EEEEEEEvNS4_8identityES13_S1D_vS1E_EENS_8epilogue10collective6detail29Sm90TmaWarpSpecializedAdapterINS1H_15DefaultEpilogueISK_SL_SL_NS1G_6thread17LinearCombinationISK_Li1EffLNS1L_9ScaleType4KindE0ELNS_15FloatRoundStyleE2ESK_EENS1_15EpilogueDefaultEEEEEvvEEEEvNT_6ParamsE,"ax",@progbits
	.align	128
.text._ZN7cutlass13device_kernelINS_4gemm6kernel13GemmUniversalIN4cute5tupleIJiiiiEEENS1_10collective13CollectiveMmaINS1_34MainloopSm90TmaGmmaWarpSpecializedILi3ENS5_IJNS4_1CILi2EEENSA_ILi4EEENSA_ILi1EEEEEENS1_35KernelTmaWarpSpecializedCooperativeEEENS5_IJNSA_ILi128EEESH_NSA_ILi64EEEEEENS_6half_tENS5_IJlSD_lEEESK_SL_NS4_8TiledMMAINS4_8MMA_AtomIJNS4_4SM904GMMA26MMA_64x128x16_F32F16F16_SSILNSP_5MajorE0ELSR_0ELNSP_7ScaleInE1ELSS_1EEEEEENS4_6LayoutINS5_IJSB_SD_SD_EEENS5_IJSD_NSA_ILi0EEESX_EEEEENS5_IJNS4_10UnderscoreES10_S10_EEEEENS4_23SM90_TMA_LOAD_MULTICASTENS4_14ComposedLayoutINS4_7SwizzleILi3ELi4ELi3EEENS4_18smem_ptr_flag_bitsILi16EEENSV_INS5_IJNSA_ILi8EEESI_EEENS5_IJSI_SD_EEEEEEEvNS4_8identityES13_S1D_vS1E_EENS_8epilogue10collective6detail29Sm90TmaWarpSpecializedAdapterINS1H_15DefaultEpilogueISK_SL_SL_NS1G_6thread17LinearCombinationISK_Li1EffLNS1L_9ScaleType4KindE0ELNS_15FloatRoundStyleE2ESK_EENS1_15EpilogueDefaultEEEEEvvEEEEvNT_6ParamsE:
        .type           _ZN7cutlass13device_kernelINS_4gemm6kernel13GemmUniversalIN4cute5tupleIJiiiiEEENS1_10collective13CollectiveMmaINS1_34MainloopSm90TmaGmmaWarpSpecializedILi3ENS5_IJNS4_1CILi2EEENSA_ILi4EEENSA_ILi1EEEEEENS1_35KernelTmaWarpSpecializedCooperativeEEENS5_IJNSA_ILi128EEESH_NSA_ILi64EEEEEENS_6half_tENS5_IJlSD_lEEESK_SL_NS4_8TiledMMAINS4_8MMA_AtomIJNS4_4SM904GMMA26MMA_64x128x16_F32F16F16_SSILNSP_5MajorE0ELSR_0ELNSP_7ScaleInE1ELSS_1EEEEEENS4_6LayoutINS5_IJSB_SD_SD_EEENS5_IJSD_NSA_ILi0EEESX_EEEEENS5_IJNS4_10UnderscoreES10_S10_EEEEENS4_23SM90_TMA_LOAD_MULTICASTENS4_14ComposedLayoutINS4_7SwizzleILi3ELi4ELi3EEENS4_18smem_ptr_flag_bitsILi16EEENSV_INS5_IJNSA_ILi8EEESI_EEENS5_IJSI_SD_EEEEEEEvNS4_8identityES13_S1D_vS1E_EENS_8epilogue10collective6detail29Sm90TmaWarpSpecializedAdapterINS1H_15DefaultEpilogueISK_SL_SL_NS1G_6thread17LinearCombinationISK_Li1EffLNS1L_9ScaleType4KindE0ELNS_15FloatRoundStyleE2ESK_EENS1_15EpilogueDefaultEEEEEvvEEEEvNT_6ParamsE,@function
        .size           _ZN7cutlass13device_kernelINS_4gemm6kernel13GemmUniversalIN4cute5tupleIJiiiiEEENS1_10collective13CollectiveMmaINS1_34MainloopSm90TmaGmmaWarpSpecializedILi3ENS5_IJNS4_1CILi2EEENSA_ILi4EEENSA_ILi1EEEEEENS1_35KernelTmaWarpSpecializedCooperativeEEENS5_IJNSA_ILi128EEESH_NSA_ILi64EEEEEENS_6half_tENS5_IJlSD_lEEESK_SL_NS4_8TiledMMAINS4_8MMA_AtomIJNS4_4SM904GMMA26MMA_64x128x16_F32F16F16_SSILNSP_5MajorE0ELSR_0ELNSP_7ScaleInE1ELSS_1EEEEEENS4_6LayoutINS5_IJSB_SD_SD_EEENS5_IJSD_NSA_ILi0EEESX_EEEEENS5_IJNS4_10UnderscoreES10_S10_EEEEENS4_23SM90_TMA_LOAD_MULTICASTENS4_14ComposedLayoutINS4_7SwizzleILi3ELi4ELi3EEENS4_18smem_ptr_flag_bitsILi16EEENSV_INS5_IJNSA_ILi8EEESI_EEENS5_IJSI_SD_EEEEEEEvNS4_8identityES13_S1D_vS1E_EENS_8epilogue10collective6detail29Sm90TmaWarpSpecializedAdapterINS1H_15DefaultEpilogueISK_SL_SL_NS1G_6thread17LinearCombinationISK_Li1EffLNS1L_9ScaleType4KindE0ELNS_15FloatRoundStyleE2ESK_EENS1_15EpilogueDefaultEEEEEvvEEEEvNT_6ParamsE,(.L_x_195 - _ZN7cutlass13device_kernelINS_4gemm6kernel13GemmUniversalIN4cute5tupleIJiiiiEEENS1_10collective13CollectiveMmaINS1_34MainloopSm90TmaGmmaWarpSpecializedILi3ENS5_IJNS4_1CILi2EEENSA_ILi4EEENSA_ILi1EEEEEENS1_35KernelTmaWarpSpecializedCooperativeEEENS5_IJNSA_ILi128EEESH_NSA_ILi64EEEEEENS_6half_tENS5_IJlSD_lEEESK_SL_NS4_8TiledMMAINS4_8MMA_AtomIJNS4_4SM904GMMA26MMA_64x128x16_F32F16F16_SSILNSP_5MajorE0ELSR_0ELNSP_7ScaleInE1ELSS_1EEEEEENS4_6LayoutINS5_IJSB_SD_SD_EEENS5_IJSD_NSA_ILi0EEESX_EEEEENS5_IJNS4_10UnderscoreES10_S10_EEEEENS4_23SM90_TMA_LOAD_MULTICASTENS4_14ComposedLayoutINS4_7SwizzleILi3ELi4ELi3EEENS4_18smem_ptr_flag_bitsILi16EEENSV_INS5_IJNSA_ILi8EEESI_EEENS5_IJSI_SD_EEEEEEEvNS4_8identityES13_S1D_vS1E_EENS_8epilogue10collective6detail29Sm90TmaWarpSpecializedAdapterINS1H_15DefaultEpilogueISK_SL_SL_NS1G_6thread17LinearCombinationISK_Li1EffLNS1L_9ScaleType4KindE0ELNS_15FloatRoundStyleE2ESK_EENS1_15EpilogueDefaultEEEEEvvEEEEvNT_6ParamsE)
        .other          _ZN7cutlass13device_kernelINS_4gemm6kernel13GemmUniversalIN4cute5tupleIJiiiiEEENS1_10collective13CollectiveMmaINS1_34MainloopSm90TmaGmmaWarpSpecializedILi3ENS5_IJNS4_1CILi2EEENSA_ILi4EEENSA_ILi1EEEEEENS1_35KernelTmaWarpSpecializedCooperativeEEENS5_IJNSA_ILi128EEESH_NSA_ILi64EEEEEENS_6half_tENS5_IJlSD_lEEESK_SL_NS4_8TiledMMAINS4_8MMA_AtomIJNS4_4SM904GMMA26MMA_64x128x16_F32F16F16_SSILNSP_5MajorE0ELSR_0ELNSP_7ScaleInE1ELSS_1EEEEEENS4_6LayoutINS5_IJSB_SD_SD_EEENS5_IJSD_NSA_ILi0EEESX_EEEEENS5_IJNS4_10UnderscoreES10_S10_EEEEENS4_23SM90_TMA_LOAD_MULTICASTENS4_14ComposedLayoutINS4_7SwizzleILi3ELi4ELi3EEENS4_18smem_ptr_flag_bitsILi16EEENSV_INS5_IJNSA_ILi8EEESI_EEENS5_IJSI_SD_EEEEEEEvNS4_8identityES13_S1D_vS1E_EENS_8epilogue10collective6detail29Sm90TmaWarpSpecializedAdapterINS1H_15DefaultEpilogueISK_SL_SL_NS1G_6thread17LinearCombinationISK_Li1EffLNS1L_9ScaleType4KindE0ELNS_15FloatRoundStyleE2ESK_EENS1_15EpilogueDefaultEEEEEvvEEEEvNT_6ParamsE,@"STO_CUDA_ENTRY STV_DEFAULT"
_ZN7cutlass13device_kernelINS_4gemm6kernel13GemmUniversalIN4cute5tupleIJiiiiEEENS1_10collective13CollectiveMmaINS1_34MainloopSm90TmaGmmaWarpSpecializedILi3ENS5_IJNS4_1CILi2EEENSA_ILi4EEENSA_ILi1EEEEEENS1_35KernelTmaWarpSpecializedCooperativeEEENS5_IJNSA_ILi128EEESH_NSA_ILi64EEEEEENS_6half_tENS5_IJlSD_lEEESK_SL_NS4_8TiledMMAINS4_8MMA_AtomIJNS4_4SM904GMMA26MMA_64x128x16_F32F16F16_SSILNSP_5MajorE0ELSR_0ELNSP_7ScaleInE1ELSS_1EEEEEENS4_6LayoutINS5_IJSB_SD_SD_EEENS5_IJSD_NSA_ILi0EEESX_EEEEENS5_IJNS4_10UnderscoreES10_S10_EEEEENS4_23SM90_TMA_LOAD_MULTICASTENS4_14ComposedLayoutINS4_7SwizzleILi3ELi4ELi3EEENS4_18smem_ptr_flag_bitsILi16EEENSV_INS5_IJNSA_ILi8EEESI_EEENS5_IJSI_SD_EEEEEEEvNS4_8identityES13_S1D_vS1E_EENS_8epilogue10collective6detail29Sm90TmaWarpSpecializedAdapterINS1H_15DefaultEpilogueISK_SL_SL_NS1G_6thread17LinearCombinationISK_Li1EffLNS1L_9ScaleType4KindE0ELNS_15FloatRoundStyleE2ESK_EENS1_15EpilogueDefaultEEEEEvvEEEEvNT_6ParamsE:
[----:B------:R-:W0:Y:S01]  /*0000*/  LDC R1, c[0x0][0x28] ;  /* 0x00000a00ff017b82 */ /* 0x000e220000000800 */
[----:B------:R-:W1:Y:S01]  /*0010*/  S2R R95, SR_TID.X ;  /* 0x00000000005f7919 */ /* 0x000e620000002100 */
[----:B------:R-:W-:Y:S01]  /*0020*/  ELECT P0, URZ, PT ;  /* 0x00000000003f782f */ /* 0x000fe20003800000 */
[----:B------:R-:W-:Y:S01]  /*0030*/  BSSY B0, `(.L_x_0) ;  /* 0x000000f000007945 */ /* 0x000fe20003800000 */
[--C-:B-1----:R-:W-:Y:S02]  /*0040*/  SHF.R.U32.HI R0, RZ, 0x5, R95.reuse ;  /* 0x00000005ff007819 */ /* 0x102fe4000001165f */
[----:B------:R-:W-:-:S03]  /*0050*/  SHF.R.U32.HI R7, RZ, 0x7, R95 ;  /* 0x00000007ff077819 */ /* 0x000fc6000001165f */
[----:B------:R-:W1:Y:S04]  /*0060*/  SHFL.IDX PT, R3, R0, RZ, 0x1f ;  /* 0x00001fff00037589 */ /* 0x000e6800000e0000 */
[----:B------:R2:W3:Y:S01]  /*0070*/  SHFL.IDX PT, R2, R7, RZ, 0x1f ;  /* 0x00001fff07027589 */ /* 0x0004e200000e0000 */
[----:B-1----:R-:W-:-:S13]  /*0080*/  ISETP.NE.OR P0, PT, R3, RZ, !P0 ;  /* 0x000000ff0300720c */ /* 0x002fda0004705670 */
[----:B0-23--:R-:W-:Y:S05]  /*0090*/  @P0 BRA `(.L_x_1) ;  /* 0x0000000000200947 */ /* 0x00dfea0003800000 */
[----:B------:R-:W-:Y:S02]  /*00a0*/  ULDC.64 UR4, c[0x0][0x198] ;  /* 0x0000660000047ab9 */ /* 0x000fe40000000a00 */
[----:B------:R-:W-:Y:S02]  /*00b0*/  UIADD3 UR6, UP0, UR4, 0xf0, URZ ;  /* 0x000000f004067890 */ /* 0x000fe4000ff1e03f */
[----:B------:R-:W-:Y:S02]  /*00c0*/  UIADD3 UR4, UP1, UR4, 0x1f0, URZ ;  /* 0x000001f004047890 */ /* 0x000fe4000ff3e03f */
[----:B------:R-:W-:Y:S02]  /*00d0*/  UIADD3.X UR7, URZ, UR5, URZ, UP0, !UPT ;  /* 0x000000053f077290 */ /* 0x000fe400087fe43f */
[----:B------:R-:W-:-:S07]  /*00e0*/  UIADD3.X UR5, URZ, UR5, URZ, UP1, !UPT ;  /* 0x000000053f057290 */ /* 0x000fce0008ffe43f */
[----:B------:R0:W-:Y:S02]  /*00f0*/  UTMACCTL.PF [UR6] ;  /* 0x00000000060079b9 */ /* 0x0001e40008040000 */
[----:B------:R0:W-:Y:S02]  /*0100*/  UTMACCTL.PF [UR4] ;  /* 0x00000000040079b9 */ /* 0x0001e40008040000 */
[----:B0-----:R-:W-:Y:S01]  /*0110*/  NOP ;  /* 0x0000000000007918 */ /* 0x001fe20000000000 */
.L_x_1:
[----:B------:R-:W-:Y:S05]  /*0120*/  BSYNC B0 ;  /* 0x0000000000007941 */ /* 0x000fea0003800000 */
.L_x_0:
[----:B------:R-:W0:Y:S02]  /*0130*/  SHFL.IDX PT, R5, R0, RZ, 0x1f ;  /* 0x00001fff00057589 */ /* 0x000e2400000e0000 */
[----:B0-----:R-:W-:-:S13]  /*0140*/  ISETP.NE.AND P0, PT, R5, RZ, PT ;  /* 0x000000ff0500720c */ /* 0x001fda0003f05270 */
[----:B------:R-:W-:Y:S05]  /*0150*/  @P0 BRA `(.L_x_2) ;  /* 0x0000000000500947 */ /* 0x000fea0003800000 */
[----:B------:R-:W0:Y:S01]  /*0160*/  S2UR UR8, SR_CgaCtaId ;  /* 0x00000000000879c3 */ /* 0x000e220000008800 */
[----:B------:R-:W-:Y:S01]  /*0170*/  UMOV UR4, 0x400 ;  /* 0x0000040000047882 */ /* 0x000fe20000000000 */
[----:B------:R-:W-:Y:S01]  /*0180*/  UMOV UR5, 0x1 ;  /* 0x0000000100057882 */ /* 0x000fe20000000000 */
[----:B------:R-:W-:Y:S01]  /*0190*/  UMOV UR6, 0xa ;  /* 0x0000000a00067882 */ /* 0x000fe20000000000 */
[----:B------:R-:W-:Y:S01]  /*01a0*/  ELECT P0, URZ, PT ;  /* 0x00000000003f782f */ /* 0x000fe20003800000 */
[----:B------:R-:W-:-:S04]  /*01b0*/  UIADD3 UR6, -UR6, 0x100000, URZ ;  /* 0x0010000006067890 */ /* 0x000fc8000fffe13f */
[----:B------:R-:W-:Y:S02]  /*01c0*/  USHF.L.U32 UR7, UR6, 0xb, URZ ;  /* 0x0000000b06077899 */ /* 0x000fe4000800063f */
[----:B------:R-:W-:Y:S02]  /*01d0*/  USHF.L.U32 UR6, UR6, 0x1, URZ ;  /* 0x0000000106067899 */ /* 0x000fe4000800063f */
[----:B0-----:R-:W-:Y:S02]  /*01e0*/  ULEA UR8, UR8, UR4, 0x18 ;  /* 0x0000000408087291 */ /* 0x001fe4000f8ec03f */
[----:B------:R-:W-:-:S04]  /*01f0*/  UIADD3 UR4, -UR5, 0x100000, URZ ;  /* 0x0010000005047890 */ /* 0x000fc8000fffe13f */
[----:B------:R-:W-:Y:S02]  /*0200*/  USHF.L.U32 UR5, UR4, 0xb, URZ ;  /* 0x0000000b04057899 */ /* 0x000fe4000800063f */
[----:B------:R-:W-:Y:S01]  /*0210*/  USHF.L.U32 UR4, UR4, 0x1, URZ ;  /* 0x0000000104047899 */ /* 0x000fe2000800063f */
[----:B------:R-:W0:Y:S11]  /*0220*/  FENCE.VIEW.ASYNC.S ;  /* 0x00000000000073c6 */ /* 0x000e360000000000 */
[----:B0-----:R0:W1:Y:S01]  /*0230*/  SYNCS.EXCH.64 URZ, [UR8], UR4 ;  /* 0x00000004083f75b2 */ /* 0x0010620008000100 */
[----:B------:R0:W2:Y:S01]  /*0240*/  SYNCS.EXCH.64 URZ, [UR8+0x18], UR6 ;  /* 0x00001806083f75b2 */ /* 0x0000a20008000100 */
[----:B------:R0:W3:Y:S01]  /*0250*/  SYNCS.EXCH.64 URZ, [UR8+0x8], UR4 ;  /* 0x00000804083f75b2 */ /* 0x0000e20008000100 */
[----:B------:R0:W4:Y:S01]  /*0260*/  SYNCS.EXCH.64 URZ, [UR8+0x20], UR6 ;  /* 0x00002006083f75b2 */ /* 0x0001220008000100 */
[----:B------:R0:W0:Y:S01]  /*0270*/  SYNCS.EXCH.64 URZ, [UR8+0x10], UR4 ;  /* 0x00001004083f75b2 */ /* 0x0000220008000100 */
[----:B------:R0:W0:Y:S01]  /*0280*/  SYNCS.EXCH.64 URZ, [UR8+0x28], UR6 ;  /* 0x00002806083f75b2 */ /* 0x0000220008000100 */
[----:B------:R-:W-:Y:S01]  /*0290*/  NOP ;  /* 0x0000000000007918 */ /* 0x000fe20000000000 */
.L_x_2:
[----:B------:R-:W-:Y:S01]  /*02a0*/  SHF.R.S32.HI R4, RZ, 0x1f, R95 ;  /* 0x0000001fff047819 */ /* 0x000fe2000001145f */
[----:B------:R-:W5:Y:S01]  /*02b0*/  SHFL.IDX PT, R0, R0, RZ, 0x1f ;  /* 0x00001fff00007589 */ /* 0x000f6200000e0000 */
[----:B0-----:R-:W0:Y:S01]  /*02c0*/  S2UR UR8, SR_CTAID.X ;  /* 0x00000000000879c3 */ /* 0x001e220000002500 */
[----:B------:R-:W-:Y:S02]  /*02d0*/  ELECT P0, URZ, PT ;  /* 0x00000000003f782f */ /* 0x000fe40003800000 */
[----:B------:R-:W-:Y:S01]  /*02e0*/  LEA.HI R4, R4, R95, RZ, 0x7 ;  /* 0x0000005f04047211 */ /* 0x000fe200078f38ff */
[----:B------:R-:W-:Y:S01]  /*02f0*/  ULDC UR4, c[0x0][0x150] ;  /* 0x0000540000047ab9 */ /* 0x000fe20000000800 */
[----:B------:R-:W-:Y:S01]  /*0300*/  SHF.R.S32.HI R6, RZ, 0x1f, R5 ;  /* 0x0000001fff067819 */ /* 0x000fe20000011405 */
[----:B------:R-:W-:Y:S01]  /*0310*/  NOP ;  /* 0x0000000000007918 */ /* 0x000fe20000000000 */
[----:B------:R-:W-:Y:S01]  /*0320*/  LOP3.LUT R4, R4, 0xffffff80, RZ, 0xc0, !PT ;  /* 0xffffff8004047812 */ /* 0x000fe200078ec0ff */
[----:B------:R-:W-:Y:S01]  /*0330*/  NOP ;  /* 0x0000000000007918 */ /* 0x000fe20000000000 */
[----:B------:R-:W-:Y:S01]  /*0340*/  LEA.HI R6, R6, R5, RZ, 0x2 ;  /* 0x0000000506067211 */ /* 0x000fe200078f10ff */
[----:B------:R-:W1:Y:S01]  /*0350*/  LDC R11, c[0x0][0x144] ;  /* 0x00005100ff0b7b82 */ /* 0x000e620000000800 */
[----:B------:R-:W-:Y:S01]  /*0360*/  IMAD.MOV.U32 R22, RZ, RZ, 0x1 ;  /* 0x00000001ff167424 */ /* 0x000fe200078e00ff */
[----:B------:R-:W-:Y:S01]  /*0370*/  ISETP.NE.AND P3, PT, R2, RZ, PT ;  /* 0x000000ff0200720c */ /* 0x000fe20003f65270 */
[----:B------:R-:W-:Y:S01]  /*0380*/  IMAD.IADD R8, R95, 0x1, -R4 ;  /* 0x000000015f087824 */ /* 0x000fe200078e0a04 */
[----:B------:R-:W-:Y:S01]  /*0390*/  LOP3.LUT R6, R6, 0x3ffffffc, RZ, 0xc0, !PT ;  /* 0x3ffffffc06067812 */ /* 0x000fe200078ec0ff */
[----:B------:R-:W2:Y:S03]  /*03a0*/  S2R R4, SR_CTAID.Y ;  /* 0x0000000000047919 */ /* 0x000ea60000002600 */
[----:B------:R-:W-:Y:S01]  /*03b0*/  SHF.R.S32.HI R9, RZ, 0x1f, R8 ;  /* 0x0000001fff097819 */ /* 0x000fe20000011408 */
[----:B------:R-:W-:Y:S01]  /*03c0*/  IMAD.IADD R6, R5, 0x1, -R6 ;  /* 0x0000000105067824 */ /* 0x000fe200078e0a06 */
[----:B------:R-:W3:Y:S02]  /*03d0*/  LDC R13, c[0x0][0x140] ;  /* 0x00005000ff0d7b82 */ /* 0x000ee40000000800 */
[----:B------:R-:W-:-:S02]  /*03e0*/  LEA.HI R9, R9, R8, RZ, 0x3 ;  /* 0x0000000809097211 */ /* 0x000fc400078f18ff */
[----:B-----5:R-:W-:Y:S02]  /*03f0*/  ISETP.NE.OR P0, PT, R0, RZ, !P0 ;  /* 0x000000ff0000720c */ /* 0x020fe40004705670 */
[--C-:B------:R-:W-:Y:S02]  /*0400*/  SHF.R.S32.HI R0, RZ, 0x3, R9.reuse ;  /* 0x00000003ff007819 */ /* 0x100fe40000011409 */
[----:B0-----:R-:W-:Y:S02]  /*0410*/  I2FP.F32.U32 R10, UR8 ;  /* 0x00000008000a7c45 */ /* 0x001fe40008201000 */
[----:B------:R-:W-:-:S03]  /*0420*/  SHF.R.S32.HI R9, RZ, 0x1f, R9 ;  /* 0x0000001fff097819 */ /* 0x000fc60000011409 */
[----:B------:R-:W-:Y:S01]  /*0430*/  FMUL R10, R10, UR4 ;  /* 0x000000040a0a7c20 */ /* 0x000fe20008400000 */
[----:B------:R-:W-:Y:S01]  /*0440*/  LEA.HI R9, R9, R0, RZ, 0x2 ;  /* 0x0000000009097211 */ /* 0x000fe200078f10ff */
[----:B------:R-:W-:Y:S02]  /*0450*/  ULDC UR4, c[0x0][0x154] ;  /* 0x0000550000047ab9 */ /* 0x000fe40000000800 */
[----:B------:R-:W-:Y:S01]  /*0460*/  VOTEU.ALL UP0, P0 ;  /* 0x00000000003f7886 */ /* 0x000fe20000000000 */
[----:B------:R-:W-:Y:S01]  /*0470*/  LOP3.LUT R9, R9, 0xfffffffc, RZ, 0xc0, !PT ;  /* 0xfffffffc09097812 */ /* 0x000fe200078ec0ff */
[----:B------:R-:W0:Y:S01]  /*0480*/  F2I.U32.TRUNC.NTZ R10, R10 ;  /* 0x0000000a000a7305 */ /* 0x000e22000020f000 */
[----:B------:R-:W-:Y:S02]  /*0490*/  VOTEU.ALL UP1, P0 ;  /* 0x00000000003f7886 */ /* 0x000fe40000020000 */
[----:B------:R-:W5:Y:S01]  /*04a0*/  @!UP0 S2UR UR7, SR_CgaCtaId ;  /* 0x00000000000789c3 */ /* 0x000f620000008800 */
[----:B------:R-:W-:Y:S01]  /*04b0*/  IMAD.IADD R9, R0, 0x1, -R9 ;  /* 0x0000000100097824 */ /* 0x000fe200078e0a09 */
[----:B------:R-:W-:Y:S01]  /*04c0*/  SHF.R.S32.HI R0, RZ, 0x1f, R3 ;  /* 0x0000001fff007819 */ /* 0x000fe20000011403 */
[----:B------:R-:W-:Y:S01]  /*04d0*/  @!UP0 UMOV UR6, 0x400 ;  /* 0x0000040000068882 */ /* 0x000fe20000000000 */
[----:B---3--:R-:W-:Y:S01]  /*04e0*/  ISETP.EQ.U32.AND P2, PT, R13, 0x1, PT ;  /* 0x000000010d00780c */ /* 0x008fe20003f42070 */
[----:B------:R-:W-:Y:S01]  /*04f0*/  IMAD R19, R6, 0x4, R9 ;  /* 0x0000000406137824 */ /* 0x000fe200078e0209 */
[----:B--2---:R-:W-:-:S02]  /*0500*/  I2FP.F32.U32 R12, R4 ;  /* 0x00000004000c7245 */ /* 0x004fc40000201000 */
[----:B------:R-:W2:Y:S01]  /*0510*/  LDC R9, c[0x0][0x148] ;  /* 0x00005200ff097b82 */ /* 0x000ea20000000800 */
[----:B------:R-:W-:Y:S02]  /*0520*/  LEA.HI R0, R0, R3, RZ, 0x2 ;  /* 0x0000000300007211 */ /* 0x000fe400078f10ff */
[----:B------:R-:W-:Y:S01]  /*0530*/  LEA.HI R6, R19, R19, RZ, 0x1 ;  /* 0x0000001313067211 */ /* 0x000fe200078f08ff */
[----:B0-----:R-:W-:Y:S02]  /*0540*/  IMAD.MOV R14, RZ, RZ, -R10 ;  /* 0x000000ffff0e7224 */ /* 0x001fe400078e0a0a */
[----:B------:R-:W-:Y:S01]  /*0550*/  FMUL R12, R12, UR4 ;  /* 0x000000040c0c7c20 */ /* 0x000fe20008400000 */
[----:B------:R-:W-:Y:S01]  /*0560*/  LOP3.LUT R0, R0, 0xfffffffc, RZ, 0xc0, !PT ;  /* 0xfffffffc00007812 */ /* 0x000fe200078ec0ff */
[----:B------:R-:W-:Y:S01]  /*0570*/  UMOV UR4, 0x20 ;  /* 0x0000002000047882 */ /* 0x000fe20000000000 */
[----:B------:R-:W-:Y:S01]  /*0580*/  LOP3.LUT R10, R6, 0xfffffffe, RZ, 0xc0, !PT ;  /* 0xfffffffe060a7812 */ /* 0x000fe200078ec0ff */
[----:B-1----:R-:W-:Y:S01]  /*0590*/  IMAD R6, R11, R14, UR8 ;  /* 0x000000080b067e24 */ /* 0x002fe2000f8e020e */
[----:B------:R-:W-:-:S04]  /*05a0*/  @!UP0 UIADD3 UR4, -UR4, 0x100000, URZ ;  /* 0x0010000004048890 */ /* 0x000fc8000fffe13f */
[----:B------:R-:W-:Y:S02]  /*05b0*/  @!UP0 USHF.L.U32 UR5, UR4, 0xb, URZ ;  /* 0x0000000b04058899 */ /* 0x000fe4000800063f */
[----:B------:R-:W-:Y:S01]  /*05c0*/  @!UP0 USHF.L.U32 UR4, UR4, 0x1, URZ ;  /* 0x0000000104048899 */ /* 0x000fe2000800063f */
[----:B------:R-:W0:Y:S01]  /*05d0*/  F2I.U32.TRUNC.NTZ R12, R12 ;  /* 0x0000000c000c7305 */ /* 0x000e22000020f000 */
[----:B------:R-:W-:Y:S02]  /*05e0*/  IMAD.IADD R3, R3, 0x1, -R0 ;  /* 0x0000000103037824 */ /* 0x000fe400078e0a00 */
[C---:B------:R-:W-:Y:S02]  /*05f0*/  IMAD.IADD R11, R19.reuse, 0x1, -R10 ;  /* 0x00000001130b7824 */ /* 0x040fe400078e0a0a */
[----:B------:R-:W-:Y:S01]  /*0600*/  IMAD.SHL.U32 R10, R19, 0x4, RZ ;  /* 0x00000004130a7824 */ /* 0x000fe200078e00ff */
[----:B-----5:R-:W-:Y:S01]  /*0610*/  @!UP0 ULEA UR6, UR7, UR6, 0x18 ;  /* 0x0000000607068291 */ /* 0x020fe2000f8ec03f */
[----:B------:R-:W-:Y:S01]  /*0620*/  ISETP.NE.AND P1, PT, R3, 0x3, PT ;  /* 0x000000030300780c */ /* 0x000fe20003f25270 */
[----:B------:R-:W-:Y:S01]  /*0630*/  VOTEU.ALL UP0, P0 ;  /* 0x00000000003f7886 */ /* 0x000fe20000000000 */
[----:B------:R-:W-:-:S02]  /*0640*/  ISETP.NE.AND P4, PT, R11, R6, PT ;  /* 0x000000060b00720c */ /* 0x000fc40003f85270 */
[----:B------:R-:W-:Y:S02]  /*0650*/  LOP3.LUT R19, R19, 0xc, R10, 0x78, !PT ;  /* 0x0000000c13137812 */ /* 0x000fe400078e780a */
[----:B------:R-:W-:Y:S01]  /*0660*/  LOP3.LUT P0, RZ, R8, 0x7, RZ, 0xc0, !PT ;  /* 0x0000000708ff7812 */ /* 0x000fe2000780c0ff */
[C---:B------:R-:W-:Y:S01]  /*0670*/  VIADD R8, R2.reuse, 0xffffffff ;  /* 0xffffffff02087836 */ /* 0x040fe20000000000 */
[----:B------:R-:W-:Y:S01]  /*0680*/  ISETP.EQ.OR P1, PT, R3, RZ, !P1 ;  /* 0x000000ff0300720c */ /* 0x000fe20004f22670 */
[----:B0-----:R-:W-:Y:S01]  /*0690*/  IMAD.MOV R23, RZ, RZ, -R12 ;  /* 0x000000ffff177224 */ /* 0x001fe200078e0a0c */
[----:B------:R-:W-:Y:S01]  /*06a0*/  ISETP.LT.U32.AND P0, PT, R19, 0x8, !P0 ;  /* 0x000000081300780c */ /* 0x000fe20004701070 */
[----:B------:R-:W0:Y:S02]  /*06b0*/  FENCE.VIEW.ASYNC.S ;  /* 0x00000000000073c6 */ /* 0x000e240000000000 */
[----:B0-----:R0:W1:Y:S01]  /*06c0*/  @!UP0 SYNCS.EXCH.64 URZ, [UR6+0x40], UR4 ;  /* 0x00004004063f85b2 */ /* 0x0010620008000100 */
[----:B------:R-:W-:Y:S01]  /*06d0*/  ISETP.EQ.AND P1, PT, R2, RZ, P1 ;  /* 0x000000ff0200720c */ /* 0x000fe20000f22270 */
[----:B--2---:R-:W-:Y:S01]  /*06e0*/  IMAD R11, R9, R23, R4 ;  /* 0x00000017090b7224 */ /* 0x004fe200078e0204 */
[----:B------:R-:W-:-:S02]  /*06f0*/  ISETP.GE.U32.AND P6, PT, R8, 0x2, PT ;  /* 0x000000020800780c */ /* 0x000fc40003fc6070 */
[----:B------:R-:W-:Y:S02]  /*0700*/  @P4 LEA.HI R0, R19, R19, RZ, 0x1 ;  /* 0x0000001313004211 */ /* 0x000fe400078f08ff */
[----:B------:R-:W-:Y:S02]  /*0710*/  SEL R18, RZ, 0x1, !P1 ;  /* 0x00000001ff127807 */ /* 0x000fe40004800000 */
[----:B------:R-:W-:Y:S02]  /*0720*/  @P4 SHF.R.S32.HI R0, RZ, 0x1, R0 ;  /* 0x00000001ff004819 */ /* 0x000fe40000011400 */
[----:B------:R-:W-:Y:S02]  /*0730*/  SEL R18, R18, 0x2, P6 ;  /* 0x0000000212127807 */ /* 0x000fe40003000000 */
[----:B------:R-:W-:Y:S02]  /*0740*/  @P4 ISETP.NE.AND P5, PT, R0, R11, PT ;  /* 0x0000000b0000420c */ /* 0x000fe40003fa5270 */
[----:B------:R-:W-:Y:S01]  /*0750*/  SEL R11, RZ, 0x1, !P0 ;  /* 0x00000001ff0b7807 */ /* 0x000fe20004000000 */
[----:B------:R0:W2:Y:S01]  /*0760*/  @!UP1 SYNCS.EXCH.64 URZ, [UR6+0x48], UR4 ;  /* 0x00004804063f95b2 */ /* 0x0000a20008000100 */
[----:B------:R-:W-:Y:S01]  /*0770*/  @P4 SEL R22, RZ, 0x1, P5 ;  /* 0x00000001ff164807 */ /* 0x000fe20002800000 */
[----:B------:R-:W-:Y:S01]  /*0780*/  NOP ;  /* 0x0000000000007918 */ /* 0x000fe20000000000 */
[----:B------:R-:W-:-:S02]  /*0790*/  LOP3.LUT R0, R95, 0x7f, RZ, 0xc0, !PT ;  /* 0x0000007f5f007812 */ /* 0x000fc400078ec0ff */
[----:B------:R-:W-:Y:S01]  /*07a0*/  LOP3.LUT R22, R22, R11, RZ, 0xc0, !PT ;  /* 0x0000000b16167212 */ /* 0x000fe200078ec0ff */
[----:B01----:R-:W-:Y:S06]  /*07b0*/  @!P2 BRA `(.L_x_3) ;  /* 0x000000000008a947 */ /* 0x003fec0003800000 */
[----:B--2-4-:R-:W-:Y:S01]  /*07c0*/  UCGABAR_ARV ;  /* 0x00000000000079c7 */ /* 0x014fe20008000000 */
[----:B------:R-:W-:Y:S05]  /*07d0*/  BRA `(.L_x_4) ;  /* 0x0000000000047947 */ /* 0x000fea0003800000 */
.L_x_3:
[----:B--2-4-:R-:W-:Y:S01]  /*07e0*/  NOP ;  /* 0x0000000000007918 */ /* 0x014fe20000000000 */
.L_x_4:
[----:B------:R-:W0:Y:S01]  /*07f0*/  LDC R2, c[0x0][0x65c] ;  /* 0x00019700ff027b82 */ /* 0x000e220000000800 */
[----:B------:R-:W-:Y:S02]  /*0800*/  IMAD.U32 R10, RZ, RZ, UR8 ;  /* 0x00000008ff0a7e24 */ /* 0x000fe4000f8e00ff */
[----:B------:R-:W-:Y:S01]  /*0810*/  IMAD.MOV.U32 R11, RZ, RZ, RZ ;  /* 0x000000ffff0b7224 */ /* 0x000fe200078e00ff */
[----:B0-----:R-:W-:-:S04]  /*0820*/  ISETP.NE.AND P1, PT, R2, 0x1, PT ;  /* 0x000000010200780c */ /* 0x001fc80003f25270 */
[----:B------:R-:W-:-:S09]  /*0830*/  P2R R5, PR, RZ, 0x2 ;  /* 0x00000002ff057803 */ /* 0x000fd20000000000 */
[----:B------:R-:W0:Y:S01]  /*0840*/  @P1 LDC R17, c[0x0][0x10] ;  /* 0x00000400ff111b82 */ /* 0x000e220000000800 */
[----:B------:R-:W-:Y:S02]  /*0850*/  @P1 IMAD.MOV.U32 R5, RZ, RZ, RZ ;  /* 0x000000ffff051224 */ /* 0x000fe400078e00ff */
[----:B------:R-:W-:-:S05]  /*0860*/  @P1 IMAD.MOV.U32 R15, RZ, RZ, RZ ;  /* 0x000000ffff0f1224 */ /* 0x000fca00078e00ff */
[----:B------:R-:W1:Y:S01]  /*0870*/  @!P1 LDC R13, c[0x0][0xc] ;  /* 0x00000300ff0d9b82 */ /* 0x000e620000000800 */
[----:B------:R-:W-:Y:S01]  /*0880*/  ULDC UR4, c[0x0][0xc] ;  /* 0x0000030000047ab9 */ /* 0x000fe20000000800 */
[----:B------:R-:W-:Y:S01]  /*0890*/  ULDC UR5, c[0x0][0x10] ;  /* 0x0000040000057ab9 */ /* 0x000fe20000000800 */
[----:B------:R-:W-:Y:S01]  /*08a0*/  ULDC UR6, c[0x0][0x14] ;  /* 0x0000050000067ab9 */ /* 0x000fe20000000800 */
[----:B------:R-:W-:-:S04]  /*08b0*/  UIMAD.WIDE.U32 UR4, UR4, UR5, URZ ;  /* 0x00000005040472a5 */ /* 0x000fc8000f8e003f */
[----:B------:R-:W-:Y:S02]  /*08c0*/  UIMAD.WIDE.U32 UR36, UR4, UR6, URZ ;  /* 0x00000006042472a5 */ /* 0x000fe4000f8e003f */
[----:B------:R-:W-:-:S04]  /*08d0*/  UIMAD UR42, UR5, UR6, URZ ;  /* 0x00000006052a72a4 */ /* 0x000fc8000f8e023f */
[----:B------:R-:W-:Y:S01]  /*08e0*/  UIADD3 UR42, UR37, UR42, URZ ;  /* 0x0000002a252a7290 */ /* 0x000fe2000fffe03f */
[----:B0-----:R-:W-:-:S04]  /*08f0*/  @P1 IMAD.WIDE.U32 R16, R17, UR8, R4 ;  /* 0x0000000811101c25 */ /* 0x001fc8000f8e0004 */
[----:B------:R-:W-:Y:S02]  /*0900*/  @P1 IMAD.IADD R17, R17, 0x1, R15 ;  /* 0x0000000111111824 */ /* 0x000fe400078e020f */
[----:B-1----:R-:W-:-:S04]  /*0910*/  @!P1 IMAD.WIDE.U32 R10, R4, R13, R10 ;  /* 0x0000000d040a9225 */ /* 0x002fc800078e000a */
[----:B------:R-:W-:Y:S02]  /*0920*/  @!P1 IMAD.MOV.U32 R16, RZ, RZ, R10 ;  /* 0x000000ffff109224 */ /* 0x000fe400078e000a */
[----:B------:R-:W-:Y:S01]  /*0930*/  @!P1 IMAD.MOV.U32 R17, RZ, RZ, R11 ;  /* 0x000000ffff119224 */ /* 0x000fe200078e000b */
[----:B------:R-:W-:Y:S06]  /*0940*/  @!P2 BRA `(.L_x_5) ;  /* 0x00000000000ca947 */ /* 0x000fec0003800000 */
[----:B------:R-:W-:Y:S01]  /*0950*/  UCGABAR_WAIT ;  /* 0x0000000000007dc7 */ /* 0x000fe20008000000 */
[----:B------:R-:W-:Y:S01]  /*0960*/  CCTL.IVALL ;  /* 0x00000000ff00798f */ /* 0x000fe20002000000 */
[----:B------:R-:W-:Y:S05]  /*0970*/  BRA `(.L_x_6) ;  /* 0x0000000000047947 */ /* 0x000fea0003800000 */
.L_x_5:
[----:B------:R-:W-:Y:S06]  /*0980*/  BAR.SYNC.DEFER_BLOCKING 0x0 ;  /* 0x0000000000007b1d */ /* 0x000fec0000010000 */
.L_x_6:
[----:B------:R-:W-:Y:S05]  /*0990*/  @!P3 BRA `(.L_x_7) ;  /* 0x0000005c00a8b947 */ /* 0x000fea0003800000 */
[----:B------:R-:W-:-:S13]  /*09a0*/  ISETP.GT.U32.AND P0, PT, R8, 0x1, PT ;  /* 0x000000010800780c */ /* 0x000fda0003f04070 */
[----:B------:R-:W-:Y:S05]  /*09b0*/  @P0 EXIT ;  /* 0x000000000000094d */ /* 0x000fea0003800000 */
[----:B------:R-:W-:Y:S01]  /*09c0*/  ULDC.64 UR4, c[0x0][0x650] ;  /* 0x0001940000047ab9 */ /* 0x000fe20000000a00 */
[----:B------:R-:W-:Y:S01]  /*09d0*/  PRMT R3, RZ, 0x7610, R3 ;  /* 0x00007610ff037816 */ /* 0x000fe20000000003 */
[----:B------:R-:W-:Y:S01]  /*09e0*/  IMAD.MOV.U32 R103, RZ, RZ, -0x1 ;  /* 0xffffffffff677424 */ /* 0x000fe200078e00ff */
[----:B------:R-:W-:Y:S01]  /*09f0*/  ISETP.GE.U32.AND P0, PT, R16, UR4, PT ;  /* 0x0000000410007c0c */ /* 0x000fe2000bf06070 */
[----:B------:R-:W-:Y:S02]  /*0a00*/  IMAD.MOV.U32 R100, RZ, RZ, -0x1 ;  /* 0xffffffffff647424 */ /* 0x000fe400078e00ff */
[----:B------:R-:W-:Y:S01]  /*0a10*/  IMAD.MOV.U32 R101, RZ, RZ, -0x1 ;  /* 0xffffffffff657424 */ /* 0x000fe200078e00ff */
[----:B------:R-:W-:-:S13]  /*0a20*/  ISETP.GE.U32.AND.EX P0, PT, R17, UR5, PT, P0 ;  /* 0x0000000511007c0c */ /* 0x000fda000bf06100 */
[----:B------:R-:W-:Y:S05]  /*0a30*/  @P0 BRA `(.L_x_8) ;  /* 0x0000000400280947 */ /* 0x000fea0003800000 */
[----:B------:R-:W0:Y:S01]  /*0a40*/  LDC.64 R24, c[0x0][0x628] ;  /* 0x00018a00ff187b82 */ /* 0x000e220000000a00 */
[----:B------:R-:W-:Y:S02]  /*0a50*/  IMAD.MOV.U32 R10, RZ, RZ, R16 ;  /* 0x000000ffff0a7224 */ /* 0x000fe400078e0010 */
[----:B------:R-:W-:-:S05]  /*0a60*/  IMAD.MOV.U32 R11, RZ, RZ, R17 ;  /* 0x000000ffff0b7224 */ /* 0x000fca00078e0011 */
[----:B------:R-:W1:Y:S08]  /*0a70*/  LDC R8, c[0x0][0x630] ;  /* 0x00018c00ff087b82 */ /* 0x000e700000000800 */
[----:B------:R-:W2:Y:S01]  /*0a80*/  LDC.64 R26, c[0x0][0x620] ;  /* 0x00018800ff1a7b82 */ /* 0x000ea20000000a00 */
[----:B0-----:R-:W-:-:S04]  /*0a90*/  ISETP.NE.U32.AND P0, PT, R24, RZ, PT ;  /* 0x000000ff1800720c */ /* 0x001fc80003f05070 */
[----:B------:R-:W-:-:S13]  /*0aa0*/  ISETP.NE.AND.EX P0, PT, R25, RZ, PT, P0 ;  /* 0x000000ff1900720c */ /* 0x000fda0003f05300 */
[----:B-12---:R-:W-:Y:S05]  /*0ab0*/  @!P0 BRA `(.L_x_9) ;  /* 0x0000000000288947 */ /* 0x006fea0003800000 */
[----:B------:R-:W0:Y:S02]  /*0ac0*/  LDC R3, c[0x0][0x634] ;  /* 0x00018d00ff037b82 */ /* 0x000e240000000800 */
[----:B0-----:R-:W-:-:S05]  /*0ad0*/  IADD3 R3, P0, R16, R3, RZ ;  /* 0x0000000310037210 */ /* 0x001fca0007f1e0ff */
[----:B------:R-:W-:-:S04]  /*0ae0*/  IMAD.X R21, RZ, RZ, R17, P0 ;  /* 0x000000ffff157224 */ /* 0x000fc800000e0611 */
[----:B------:R-:W-:-:S04]  /*0af0*/  IMAD.WIDE.U32 R10, R21, R24, RZ ;  /* 0x00000018150a7225 */ /* 0x000fc800078e00ff */
[----:B------:R-:W-:-:S04]  /*0b00*/  IMAD.WIDE.U32 R12, P0, R3, R25, R10 ;  /* 0x00000019030c7225 */ /* 0x000fc8000780000a */
[----:B------:R-:W-:-:S04]  /*0b10*/  IMAD.WIDE.U32 R10, R3, R24, RZ ;  /* 0x00000018030a7225 */ /* 0x000fc800078e00ff */
[----:B------:R-:W-:Y:S01]  /*0b20*/  IMAD.X R15, RZ, RZ, RZ, P0 ;  /* 0x000000ffff0f7224 */ /* 0x000fe200000e06ff */
[----:B------:R-:W-:Y:S01]  /*0b30*/  IADD3 RZ, P0, R11, R12, RZ ;  /* 0x0000000c0bff7210 */ /* 0x000fe20007f1e0ff */
[----:B------:R-:W-:-:S04]  /*0b40*/  IMAD.MOV.U32 R14, RZ, RZ, R13 ;  /* 0x000000ffff0e7224 */ /* 0x000fc800078e000d */
[----:B------:R-:W-:-:S08]  /*0b50*/  IMAD.WIDE.U32.X R10, R21, R25, R14, P0 ;  /* 0x00000019150a7225 */ /* 0x000fd000000e040e */
.L_x_9:
[----:B------:R-:W0:Y:S01]  /*0b60*/  LDC.64 R30, c[0x0][0x640] ;  /* 0x00019000ff1e7b82 */ /* 0x000e220000000a00 */
[-CC-:B------:R-:W-:Y:S01]  /*0b70*/  SHF.R.U64 R101, R10, R8.reuse, R11.reuse ;  /* 0x000000080a657219 */ /* 0x180fe2000000120b */
[----:B------:R-:W-:Y:S01]  /*0b80*/  IMAD R29, R9, R23, R4 ;  /* 0x00000017091d7224 */ /* 0x000fe200078e0204 */
[----:B------:R-:W-:Y:S01]  /*0b90*/  SHF.R.U32.HI R3, RZ, R8, R11 ;  /* 0x00000008ff037219 */ /* 0x000fe2000001160b */
[----:B------:R-:W-:Y:S01]  /*0ba0*/  IMAD.MOV.U32 R23, RZ, RZ, 0x1 ;  /* 0x00000001ff177424 */ /* 0x000fe200078e00ff */
[----:B------:R-:W-:-:S03]  /*0bb0*/  IADD3 R5, P0, RZ, -R101, RZ ;  /* 0x80000065ff057210 */ /* 0x000fc60007f1e0ff */
[----:B------:R-:W1:Y:S02]  /*0bc0*/  LDC R12, c[0x0][0x618] ;  /* 0x00018600ff0c7b82 */ /* 0x000e640000000800 */
[----:B------:R-:W-:Y:S02]  /*0bd0*/  IMAD.X R3, RZ, RZ, ~R3, P0 ;  /* 0x000000ffff037224 */ /* 0x000fe400000e0e03 */
[----:B------:R-:W-:-:S04]  /*0be0*/  IMAD.WIDE.U32 R10, R5, R26, R16 ;  /* 0x0000001a050a7225 */ /* 0x000fc800078e0010 */
[----:B------:R-:W2:Y:S01]  /*0bf0*/  LDC R20, c[0x0][0x608] ;  /* 0x00018200ff147b82 */ /* 0x000ea20000000800 */
[----:B------:R-:W-:Y:S02]  /*0c00*/  IMAD R8, R3, R26, RZ ;  /* 0x0000001a03087224 */ /* 0x000fe400078e02ff */
[----:B------:R-:W-:Y:S02]  /*0c10*/  IMAD.MOV.U32 R3, RZ, RZ, -0x1 ;  /* 0xffffffffff037424 */ /* 0x000fe400078e00ff */
[----:B------:R-:W-:-:S03]  /*0c20*/  IMAD R5, R5, R27, R8 ;  /* 0x0000001b05057224 */ /* 0x000fc600078e0208 */
[----:B------:R-:W3:Y:S01]  /*0c30*/  LDC R28, c[0x0][0x658] ;  /* 0x00019600ff1c7b82 */ /* 0x000ee20000000800 */
[----:B------:R-:W-:Y:S01]  /*0c40*/  IMAD.IADD R5, R11, 0x1, R5 ;  /* 0x000000010b057824 */ /* 0x000fe200078e0205 */
[----:B0-----:R-:W-:-:S04]  /*0c50*/  ISETP.NE.U32.AND P0, PT, R30, RZ, PT ;  /* 0x000000ff1e00720c */ /* 0x001fc80003f05070 */
[----:B------:R-:W-:Y:S02]  /*0c60*/  ISETP.NE.AND.EX P0, PT, R31, RZ, PT, P0 ;  /* 0x000000ff1f00720c */ /* 0x000fe40003f05300 */
[----:B------:R-:W0:Y:S01]  /*0c70*/  LDC R24, c[0x0][0x600] ;  /* 0x00018000ff187b82 */ /* 0x000e220000000800 */
[-CC-:B-1----:R-:W-:Y:S02]  /*0c80*/  SHF.R.U64 R14, R10, R12.reuse, R5.reuse ;  /* 0x0000000c0a0e7219 */ /* 0x182fe40000001205 */
[----:B------:R-:W-:-:S05]  /*0c90*/  SHF.R.U32.HI R5, RZ, R12, R5 ;  /* 0x0000000cff057219 */ /* 0x000fca0000011605 */
[----:B------:R-:W1:Y:S01]  /*0ca0*/  LDC R15, c[0x0][0x648] ;  /* 0x00019200ff0f7b82 */ /* 0x000e620000000800 */
[-CC-:B--2---:R-:W-:Y:S02]  /*0cb0*/  SHF.R.U64 R27, R14, R20.reuse, R5.reuse ;  /* 0x000000140e1b7219 */ /* 0x184fe40000001205 */
[----:B------:R-:W-:-:S05]  /*0cc0*/  SHF.R.U32.HI R5, RZ, R20, R5 ;  /* 0x00000014ff057219 */ /* 0x000fca0000011605 */
[----:B------:R-:W2:Y:S01]  /*0cd0*/  LDC R21, c[0x0][0x638] ;  /* 0x00018e00ff157b82 */ /* 0x000ea20000000800 */
[-CC-:B---3--:R-:W-:Y:S02]  /*0ce0*/  SHF.R.U64 R20, R27, R28.reuse, R5.reuse ;  /* 0x0000001c1b147219 */ /* 0x188fe40000001205 */
[-C--:B------:R-:W-:Y:S02]  /*0cf0*/  SHF.L.U32 R3, R3, R28.reuse, RZ ;  /* 0x0000001c03037219 */ /* 0x080fe400000006ff */
[----:B------:R-:W-:Y:S01]  /*0d00*/  SHF.R.U32.HI R5, RZ, R28, R5 ;  /* 0x0000001cff057219 */ /* 0x000fe20000011605 */
[----:B------:R-:W-:Y:S01]  /*0d10*/  IMAD.MOV.U32 R4, RZ, RZ, R20 ;  /* 0x000000ffff047224 */ /* 0x000fe200078e0014 */
[----:B------:R-:W-:Y:S01]  /*0d20*/  LOP3.LUT R12, RZ, R3, RZ, 0x33, !PT ;  /* 0x00000003ff0c7212 */ /* 0x000fe200078e33ff */
[----:B------:R-:W3:Y:S01]  /*0d30*/  LDC R25, c[0x0][0x610] ;  /* 0x00018400ff197b82 */ /* 0x000ee20000000800 */
[----:B------:R-:W-:Y:S05]  /*0d40*/  @!P0 BRA `(.L_x_10) ;  /* 0x0000000000288947 */ /* 0x000fea0003800000 */
[----:B------:R-:W4:Y:S02]  /*0d50*/  LDC R3, c[0x0][0x64c] ;  /* 0x00019300ff037b82 */ /* 0x000f240000000800 */
[----:B----4-:R-:W-:-:S05]  /*0d60*/  IADD3 R3, P0, R20, R3, RZ ;  /* 0x0000000314037210 */ /* 0x010fca0007f1e0ff */
        /* <DEDUP_REMOVED lines=8> */
.L_x_10:
[----:B-1----:R-:W-:Y:S01]  /*0df0*/  SHF.R.U64 R4, R4, R15, R5 ;  /* 0x0000000f04047219 */ /* 0x002fe20000001205 */
[----:B0-----:R-:W-:Y:S01]  /*0e00*/  VIADD R5, R24, 0xffffffff ;  /* 0xffffffff18057836 */ /* 0x001fe20000000000 */
[----:B------:R-:W-:Y:S02]  /*0e10*/  SHF.L.U32 R3, R23, R28, RZ ;  /* 0x0000001c17037219 */ /* 0x000fe400000006ff */
[----:B------:R-:W-:Y:S01]  /*0e20*/  LOP3.LUT R12, R27, R12, RZ, 0xc0, !PT ;  /* 0x0000000c1b0c7212 */ /* 0x000fe200078ec0ff */
[----:B------:R-:W-:Y:S01]  /*0e30*/  IMAD.MOV R8, RZ, RZ, -R4 ;  /* 0x000000ffff087224 */ /* 0x000fe200078e0a04 */
[----:B------:R-:W-:Y:S02]  /*0e40*/  SEL R6, R6, R29, !P1 ;  /* 0x0000001d06067207 */ /* 0x000fe40004800000 */
[----:B------:R-:W-:Y:S01]  /*0e50*/  LOP3.LUT R5, R14, R5, RZ, 0xc0, !PT ;  /* 0x000000050e057212 */ /* 0x000fe200078ec0ff */
[----:B------:R-:W-:Y:S02]  /*0e60*/  IMAD R9, R3, R4, R12 ;  /* 0x0000000403097224 */ /* 0x000fe400078e020c */
[----:B--2---:R-:W-:-:S02]  /*0e70*/  IMAD R3, R8, R21, R20 ;  /* 0x0000001508037224 */ /* 0x004fc400078e0214 */
[----:B---3--:R-:W-:Y:S02]  /*0e80*/  IMAD R6, R9, R25, R6 ;  /* 0x0000001909067224 */ /* 0x008fe400078e0206 */
[----:B------:R-:W-:Y:S02]  /*0e90*/  IMAD R103, R3, R24, R5 ;  /* 0x0000001803677224 */ /* 0x000fe400078e0205 */
[----:B------:R-:W-:-:S03]  /*0ea0*/  IMAD.MOV.U32 R4, RZ, RZ, 0x1 ;  /* 0x00000001ff047424 */ /* 0x000fc600078e00ff */
[----:B------:R-:W-:Y:S02]  /*0eb0*/  SEL R100, R103, R6, !P1 ;  /* 0x0000000667647207 */ /* 0x000fe40004800000 */
[----:B------:R-:W-:Y:S02]  /*0ec0*/  PRMT R3, R4, 0x7610, R3 ;  /* 0x0000761004037816 */ /* 0x000fe40000000003 */
[----:B------:R-:W-:-:S07]  /*0ed0*/  SEL R103, R6, R103, !P1 ;  /* 0x0000006706677207 */ /* 0x000fce0004800000 */
.L_x_8:
[----:B------:R-:W-:-:S08]  /*0ee0*/  NOP ;  /* 0x0000000000007918 */ /* 0x000fd00000000000 */
[----:B------:R-:W0:Y:S02]  /*0ef0*/  USETMAXREG.TRY_ALLOC.CTAPOOL UP0, 0xe8 ;  /* 0x000000e8000079c8 */ /* 0x000e240008000600 */
[----:B0-----:R-:W-:-:S13]  /*0f00*/  PLOP3.LUT P0, PT, PT, PT, UP0, 0x80, 0x0 ;  /* 0x000000000000781c */ /* 0x001fda0003f0f008 */
[----:B------:R-:W-:Y:S05]  /*0f10*/  @!P0 BRA `(.L_x_8) ;  /* 0xfffffffc00f08947 */ /* 0x000fea000383ffff */
[----:B------:R-:W-:Y:S01]  /*0f20*/  ULDC.64 UR4, c[0x0][0x598] ;  /* 0x0001660000047ab9 */ /* 0x000fe20000000a00 */
[----:B------:R-:W-:Y:S01]  /*0f30*/  ULDC.64 UR38, c[0x0][0x208] ;  /* 0x0000820000267ab9 */ /* 0x000fe20000000a00 */
[----:B------:R-:W-:-:S04]  /*0f40*/  ISETP.NE.U32.AND P0, PT, RZ, UR4, PT ;  /* 0x00000004ff007c0c */ /* 0x000fc8000bf05070 */
[----:B------:R-:W-:-:S13]  /*0f50*/  ISETP.NE.AND.EX P0, PT, RZ, UR5, PT, P0 ;  /* 0x00000005ff007c0c */ /* 0x000fda000bf05300 */
[----:B------:R-:W-:Y:S05]  /*0f60*/  @!P0 BRA `(.L_x_11) ;  /* 0x00000000001c8947 */ /* 0x000fea0003800000 */
[----:B------:R-:W0:Y:S02]  /*0f70*/  LDC.64 R4, c[0x0][0x598] ;  /* 0x00016600ff047b82 */ /* 0x000e240000000a00 */
[----:B0-----:R-:W2:Y:S02]  /*0f80*/  LDG.E.64 R4, desc[UR38][R4.64] ;  /* 0x0000002604047981 */ /* 0x001ea4000c1e1b00 */
[----:B--2---:R-:W-:-:S04]  /*0f90*/  ISETP.NE.U32.AND P0, PT, R4, RZ, PT ;  /* 0x000000ff0400720c */ /* 0x004fc80003f05070 */
[----:B------:R-:W-:-:S13]  /*0fa0*/  ISETP.NE.AND.EX P0, PT, R5, RZ, PT, P0 ;  /* 0x000000ff0500720c */ /* 0x000fda0003f05300 */
[----:B------:R-:W-:Y:S05]  /*0fb0*/  @!P0 BRA `(.L_x_11) ;  /* 0x0000000000088947 */ /* 0x000fea0003800000 */
[----:B------:R0:W5:Y:S01]  /*0fc0*/  LD.E R23, desc[UR38][R4.64] ;  /* 0x0000002604177980 */ /* 0x000162000c101900 */
[----:B------:R-:W-:Y:S05]  /*0fd0*/  BRA `(.L_x_12) ;  /* 0x0000000000247947 */ /* 0x000fea0003800000 */
.L_x_11:
[----:B------:R-:W-:Y:S02]  /*0fe0*/  ULDC.64 UR4, c[0x0][0x588] ;  /* 0x0001620000047ab9 */ /* 0x000fe40000000a00 */
[----:B------:R-:W-:-:S04]  /*0ff0*/  ISETP.NE.U32.AND P0, PT, RZ, UR4, PT ;  /* 0x00000004ff007c0c */ /* 0x000fc8000bf05070 */
[----:B------:R-:W-:-:S13]  /*1000*/  ISETP.NE.AND.EX P0, PT, RZ, UR5, PT, P0 ;  /* 0x00000005ff007c0c */ /* 0x000fda000bf05300 */
[----:B------:R-:W-:Y:S05]  /*1010*/  @!P0 BRA `(.L_x_13) ;  /* 0x00000000000c8947 */ /* 0x000fea0003800000 */
[----:B------:R-:W0:Y:S02]  /*1020*/  LDC.64 R4, c[0x0][0x588] ;  /* 0x00016200ff047b82 */ /* 0x000e240000000a00 */
[----:B0-----:R1:W5:Y:S01]  /*1030*/  LDG.E R23, desc[UR38][R4.64] ;  /* 0x0000002604177981 */ /* 0x001362000c1e1900 */
[----:B------:R-:W-:Y:S05]  /*1040*/  BRA `(.L_x_12) ;  /* 0x0000000000087947 */ /* 0x000fea0003800000 */
.L_x_13:
[----:B------:R-:W-:Y:S02]  /*1050*/  ULDC UR4, c[0x0][0x580] ;  /* 0x0001600000047ab9 */ /* 0x000fe40000000800 */
[----:B------:R-:W-:-:S07]  /*1060*/  IMAD.U32 R23, RZ, RZ, UR4 ;  /* 0x00000004ff177e24 */ /* 0x000fce000f8e00ff */
.L_x_12:
[----:B------:R-:W-:Y:S02]  /*1070*/  ULDC.64 UR4, c[0x0][0x5a0] ;  /* 0x0001680000047ab9 */ /* 0x000fe40000000a00 */
[----:B------:R-:W-:-:S04]  /*1080*/  ISETP.NE.U32.AND P0, PT, RZ, UR4, PT ;  /* 0x00000004ff007c0c */ /* 0x000fc8000bf05070 */
[----:B------:R-:W-:-:S13]  /*1090*/  ISETP.NE.AND.EX P0, PT, RZ, UR5, PT, P0 ;  /* 0x00000005ff007c0c */ /* 0x000fda000bf05300 */
[----:B------:R-:W-:Y:S05]  /*10a0*/  @!P0 BRA `(.L_x_14) ;  /* 0x00000000001c8947 */ /* 0x000fea0003800000 */
[----:B01----:R-:W0:Y:S02]  /*10b0*/  LDC.64 R4, c[0x0][0x5a0] ;  /* 0x00016800ff047b82 */ /* 0x003e240000000a00 */
[----:B0-----:R-:W2:Y:S02]  /*10c0*/  LDG.E.64 R4, desc[UR38][R4.64] ;  /* 0x0000002604047981 */ /* 0x001ea4000c1e1b00 */
[----:B--2---:R-:W-:-:S04]  /*10d0*/  ISETP.NE.U32.AND P0, PT, R4, RZ, PT ;  /* 0x000000ff0400720c */ /* 0x004fc80003f05070 */
[----:B------:R-:W-:-:S13]  /*10e0*/  ISETP.NE.AND.EX P0, PT, R5, RZ, PT, P0 ;  /* 0x000000ff0500720c */ /* 0x000fda0003f05300 */
[----:B------:R-:W-:Y:S05]  /*10f0*/  @!P0 BRA `(.L_x_14) ;  /* 0x0000000000088947 */ /* 0x000fea0003800000 */
[----:B------:R0:W5:Y:S01]  /*1100*/  LD.E R90, desc[UR38][R4.64] ;  /* 0x00000026045a7980 */ /* 0x000162000c101900 */
[----:B------:R-:W-:Y:S05]  /*1110*/  BRA `(.L_x_15) ;  /* 0x0000000000247947 */ /* 0x000fea0003800000 */
.L_x_14:
[----:B------:R-:W-:Y:S02]  /*1120*/  ULDC.64 UR4, c[0x0][0x590] ;  /* 0x0001640000047ab9 */ /* 0x000fe40000000a00 */
[----:B------:R-:W-:-:S04]  /*1130*/  ISETP.NE.U32.AND P0, PT, RZ, UR4, PT ;  /* 0x00000004ff007c0c */ /* 0x000fc8000bf05070 */
[----:B------:R-:W-:-:S13]  /*1140*/  ISETP.NE.AND.EX P0, PT, RZ, UR5, PT, P0 ;  /* 0x00000005ff007c0c */ /* 0x000fda000bf05300 */
[----:B------:R-:W-:Y:S05]  /*1150*/  @!P0 BRA `(.L_x_16) ;  /* 0x00000000000c8947 */ /* 0x000fea0003800000 */
[----:B------:R-:W2:Y:S02]  /*1160*/  LDC.64 R90, c[0x0][0x590] ;  /* 0x00016400ff5a7b82 */ /* 0x000ea40000000a00 */
[----:B--2---:R2:W5:Y:S01]  /*1170*/  LDG.E R90, desc[UR38][R90.64] ;  /* 0x000000265a5a7981 */ /* 0x004562000c1e1900 */
[----:B------:R-:W-:Y:S05]  /*1180*/  BRA `(.L_x_15) ;  /* 0x0000000000087947 */ /* 0x000fea0003800000 */
.L_x_16:
[----:B------:R-:W-:Y:S02]  /*1190*/  ULDC UR4, c[0x0][0x584] ;  /* 0x0001610000047ab9 */ /* 0x000fe40000000800 */
[----:B------:R-:W-:-:S07]  /*11a0*/  IMAD.U32 R90, RZ, RZ, UR4 ;  /* 0x00000004ff5a7e24 */ /* 0x000fce000f8e00ff */
.L_x_15:
[----:B------:R-:W-:-:S13]  /*11b0*/  LOP3.LUT P0, RZ, R3, 0xff, RZ, 0xc0, !PT ;  /* 0x000000ff03ff7812 */ /* 0x000fda000780c0ff */
[----:B------:R-:W-:Y:S05]  /*11c0*/  @!P0 EXIT ;  /* 0x000000000000894d */ /* 0x000fea0003800000 */
[----:B------:R-:W3:Y:S01]  /*11d0*/  LDC R93, c[0x0][0x658] ;  /* 0x00019600ff5d7b82 */ /* 0x000ee20000000800 */
[----:B------:R-:W-:Y:S01]  /*11e0*/  LOP3.LUT R7, R7, 0x1, RZ, 0xc0, !PT ;  /* 0x0000000107077812 */ /* 0x000fe200078ec0ff */
[----:B------:R-:W-:Y:S01]  /*11f0*/  ULDC.64 UR6, c[0x0][0x288] ;  /* 0x0000a20000067ab9 */ /* 0x000fe20000000a00 */
[----:B------:R-:W-:Y:S01]  /*1200*/  SHF.R.U32.HI R3, RZ, 0x2, R95 ;  /* 0x00000002ff037819 */ /* 0x000fe2000001165f */
[----:B------:R-:W-:Y:S01]  /*1210*/  UIADD3 UR4, UR7, 0x3f, URZ ;  /* 0x0000003f07047890 */ /* 0x000fe2000fffe03f */
[----:B------:R-:W-:Y:S01]  /*1220*/  SHF.R.U32.HI R0, RZ, 0x1, R0 ;  /* 0x00000001ff007819 */ /* 0x000fe20000011600 */
[----:B------:R-:W-:Y:S01]  /*1230*/  IMAD.SHL.U32 R88, R7, 0x40, RZ ;  /* 0x0000004007587824 */ /* 0x000fe200078e00ff */
[----:B------:R-:W-:Y:S01]  /*1240*/  LOP3.LUT R3, R3, 0x7, RZ, 0xc0, !PT ;  /* 0x0000000703037812 */ /* 0x000fe200078ec0ff */
[----:B------:R-:W4:Y:S01]  /*1250*/  LDC.64 R8, c[0x0][0x5c8] ;  /* 0x00017200ff087b82 */ /* 0x000f220000000a00 */
[----:B------:R-:W-:Y:S01]  /*1260*/  USHF.R.S32.HI UR5, URZ, 0x1f, UR4 ;  /* 0x0000001f3f057899 */ /* 0x000fe20008011404 */
[----:B------:R-:W-:Y:S01]  /*1270*/  LOP3.LUT R0, R0, 0x30, RZ, 0xc0, !PT ;  /* 0x0000003000007812 */ /* 0x000fe200078ec0ff */
[----:B------:R-:W-:Y:S01]  /*1280*/  IMAD.MOV.U32 R6, RZ, RZ, 0x1 ;  /* 0x00000001ff067424 */ /* 0x000fe200078e00ff */
[--C-:B------:R-:W-:Y:S01]  /*1290*/  LOP3.LUT R88, R88, 0x40, R3.reuse, 0xe2, !PT ;  /* 0x0000004058587812 */ /* 0x100fe200078ee203 */
[----:B------:R-:W-:Y:S01]  /*12a0*/  ULEA.HI UR5, UR5, UR4, URZ, 0x6 ;  /* 0x0000000405057291 */ /* 0x000fe2000f8f303f */
[-C--:B01----:R-:W-:Y:S01]  /*12b0*/  IADD3 R4, RZ, -R0.reuse, -R3 ;  /* 0x80000000ff047210 */ /* 0x083fe20007ffe803 */
[----:B------:R-:W-:Y:S01]  /*12c0*/  IMAD.U32 R5, RZ, RZ, UR6 ;  /* 0x00000006ff057e24 */ /* 0x000fe2000f8e00ff */
[----:B------:R-:W0:Y:S01]  /*12d0*/  LDC R97, c[0x0][0x600] ;  /* 0x00018000ff617b82 */ /* 0x000e220000000800 */
[----:B------:R-:W-:Y:S01]  /*12e0*/  LOP3.LUT R88, R88, R0, RZ, 0xfc, !PT ;  /* 0x0000000058587212 */ /* 0x000fe200078efcff */
[----:B------:R-:W-:Y:S01]  /*12f0*/  IMAD.MOV.U32 R0, RZ, RZ, -0x1 ;  /* 0xffffffffff007424 */ /* 0x000fe200078e00ff */
[----:B------:R-:W-:Y:S01]  /*1300*/  USHF.R.S32.HI UR43, URZ, 0x6, UR5 ;  /* 0x000000063f2b7899 */ /* 0x000fe20008011405 */
[----:B------:R-:W-:Y:S01]  /*1310*/  LOP3.LUT R94, R95, 0x3, RZ, 0xc0, !PT ;  /* 0x000000035f5e7812 */ /* 0x000fe200078ec0ff */
[----:B------:R-:W-:Y:S01]  /*1320*/  IMAD R4, R7, -0x40, R4 ;  /* 0xffffffc007047824 */ /* 0x000fe200078e0204 */
[C---:B------:R-:W-:Y:S01]  /*1330*/  LOP3.LUT R96, R95.reuse, 0x80, RZ, 0xc0, !PT ;  /* 0x000000805f607812 */ /* 0x040fe200078ec0ff */
[----:B------:R-:W-:Y:S01]  /*1340*/  UISETP.LT.AND UP0, UPT, UR43, 0x1, UPT ;  /* 0x000000012b00788c */ /* 0x000fe2000bf01270 */
[-C--:B---3--:R-:W-:Y:S01]  /*1350*/  SHF.L.U32 R0, R0, R93.reuse, RZ ;  /* 0x0000005d00007219 */ /* 0x088fe200000006ff */
[----:B------:R-:W-:Y:S01]  /*1360*/  ULDC UR4, c[0x0][0x284] ;  /* 0x0000a10000047ab9 */ /* 0x000fe20000000800 */
[----:B------:R-:W-:Y:S01]  /*1370*/  IMAD R94, R94, -0x2, R5 ;  /* 0xfffffffe5e5e7824 */ /* 0x000fe200078e0205 */
[----:B------:R-:W-:Y:S01]  /*1380*/  USEL UR44, UR43, 0x1, UP0 ;  /* 0x000000012b2c7887 */ /* 0x000fe20008000000 */
[----:B------:R-:W-:Y:S01]  /*1390*/  SHF.L.U32 R93, R6, R93, RZ ;  /* 0x0000005d065d7219 */ /* 0x000fe200000006ff */
[----:B------:R-:W-:Y:S01]  /*13a0*/  IMAD.SHL.U32 R95, R95, 0x2, RZ ;  /* 0x000000025f5f7824 */ /* 0x000fe200078e00ff */
[----:B------:R-:W-:Y:S01]  /*13b0*/  LOP3.LUT R102, R18, 0x1, RZ, 0xfc, !PT ;  /* 0x0000000112667812 */ /* 0x000fe200078efcff */
[----:B------:R-:W-:Y:S01]  /*13c0*/  VIADD R99, R4, UR4 ;  /* 0x0000000404637c36 */ /* 0x000fe20008000000 */
[C---:B----4-:R-:W-:Y:S01]  /*13d0*/  SHF.L.U64.HI R92, R8.reuse, 0x3, R9 ;  /* 0x00000003085c7819 */ /* 0x050fe20000010209 */
[----:B--2---:R-:W-:Y:S01]  /*13e0*/  IMAD.SHL.U32 R91, R8, 0x8, RZ ;  /* 0x00000008085b7824 */ /* 0x004fe200078e00ff */
[----:B------:R-:W-:Y:S01]  /*13f0*/  SHF.R.U32.HI R96, RZ, 0x7, R96 ;  /* 0x00000007ff607819 */ /* 0x000fe20000011660 */
[----:B------:R-:W-:Y:S01]  /*1400*/  IMAD.MOV.U32 R89, RZ, RZ, RZ ;  /* 0x000000ffff597224 */ /* 0x000fe200078e00ff */
[----:B------:R-:W-:Y:S01]  /*1410*/  LOP3.LUT R98, RZ, R0, RZ, 0x33, !PT ;  /* 0x00000000ff627212 */ /* 0x000fe200078e33ff */
[----:B------:R-:W-:Y:S01]  /*1420*/  UIADD3 UR44, UR43, -UR44, URZ ;  /* 0x8000002c2b2c7290 */ /* 0x000fe2000fffe03f */
[----:B------:R-:W-:Y:S01]  /*1430*/  UMOV UR40, URZ ;  /* 0x0000003f00287c82 */ /* 0x000fe20008000000 */
[----:B0-----:R-:W-:Y:S01]  /*1440*/  VIADD R97, R97, 0xffffffff ;  /* 0xffffffff61617836 */ /* 0x001fe20000000000 */
[----:B------:R-:W-:-:S09]  /*1450*/  UMOV UR41, URZ ;  /* 0x0000003f00297c82 */ /* 0x000fd20008000000 */
.L_x_162:
[----:B0-----:R-:W0:Y:S01]  /*1460*/  SHFL.IDX PT, R0, R96, RZ, 0x1f ;  /* 0x00001fff60007589 */ /* 0x001e2200000e0000 */
[----:B-1----:R-:W1:Y:S01]  /*1470*/  S2UR UR7, SR_CgaCtaId ;  /* 0x00000000000779c3 */ /* 0x002e620000008800 */
[----:B------:R-:W-:Y:S01]  /*1480*/  UMOV UR6, 0x400 ;  /* 0x0000040000067882 */ /* 0x000fe20000000000 */
[----:B0-----:R-:W-:Y:S01]  /*1490*/  R2UR UR4, R0 ;  /* 0x00000000000472ca */ /* 0x001fe200000e0000 */
[----:B-1----:R-:W-:-:S12]  /*14a0*/  ULEA UR6, UR7, UR6, 0x18 ;  /* 0x0000000607067291 */ /* 0x002fd8000f8ec03f */
[----:B------:R-:W-:-:S04]  /*14b0*/  ULEA.HI UR5, UR4, UR4, URZ, 0x1 ;  /* 0x0000000404057291 */ /* 0x000fc8000f8f083f */
[----:B------:R-:W-:-:S04]  /*14c0*/  ULOP3.LUT UR5, UR5, 0x7fffe, URZ, 0xc0, !UPT ;  /* 0x0007fffe05057892 */ /* 0x000fc8000f8ec03f */
[----:B------:R-:W-:-:S03]  /*14d0*/  UIADD3 UR5, UR4, -UR5, URZ ;  /* 0x8000000504057290 */ /* 0x000fc6000fffe03f */
[----:B------:R-:W-:Y:S01]  /*14e0*/  ULDC UR4, c[0x0][0x28c] ;  /* 0x0000a30000047ab9 */ /* 0x000fe20000000800 */
[----:B------:R-:W-:Y:S01]  /*14f0*/  ULEA UR5, UR5, UR6, 0xd ;  /* 0x0000000605057291 */ /* 0x000fe2000f8e683f */
[----:B------:R-:W-:-:S03]  /*1500*/  ISETP.LT.AND P0, PT, RZ, UR4, PT ;  /* 0x00000004ff007c0c */ /* 0x000fc6000bf01270 */
[----:B------:R-:W-:-:S04]  /*1510*/  UIADD3 UR5, UR5, 0x100, URZ ;  /* 0x0000010005057890 */ /* 0x000fc8000fffe03f */
[----:B------:R-:W-:-:S04]  /*1520*/  USHF.R.U32.HI UR5, URZ, 0x4, UR5 ;  /* 0x000000043f057899 */ /* 0x000fc80008011605 */
[----:B------:R-:W-:-:S04]  /*1530*/  ULOP3.LUT UR5, UR5, 0x3fff, URZ, 0xc0, !UPT ;  /* 0x00003fff05057892 */ /* 0x000fc8000f8ec03f */
[----:B------:R-:W-:Y:S01]  /*1540*/  ULOP3.LUT UR45, UR5, 0x10000, URZ, 0xfc, !UPT ;  /* 0x00010000052d7892 */ /* 0x000fe2000f8efc3f */
[----:B--2345:R-:W-:Y:S11]  /*1550*/  @P0 BRA `(.L_x_17) ;  /* 0x0000000000400947 */ /* 0x03cff60003800000 */
[----:B------:R-:W-:Y:S01]  /*1560*/  MOV R0, 0x0 ;  /* 0x0000000000007802 */ /* 0x000fe20000000f00 */
[----:B------:R-:W-:Y:S01]  /*1570*/  ULDC.64 UR4, c[0x4][0x68] ;  /* 0x01001a0000047ab9 */ /* 0x000fe20000000a00 */
[----:B------:R-:W-:Y:S01]  /*1580*/  ULDC.64 UR6, c[0x4][0x8] ;  /* 0x0100020000067ab9 */ /* 0x000fe20000000a00 */
[----:B------:R-:W-:Y:S01]  /*1590*/  IMAD.U32 R4, RZ, RZ, UR4 ;  /* 0x00000004ff047e24 */ /* 0x000fe2000f8e00ff */
[----:B------:R0:W1:Y:S01]  /*15a0*/  LDC.64 R14, c[0x4][R0] ;  /* 0x01000000000e7b82 */ /* 0x0000620000000a00 */
[----:B------:R-:W-:Y:S01]  /*15b0*/  IMAD.U32 R5, RZ, RZ, UR5 ;  /* 0x00000005ff057e24 */ /* 0x000fe2000f8e00ff */
[----:B------:R-:W-:Y:S01]  /*15c0*/  ULDC.64 UR4, c[0x4][0x70] ;  /* 0x01001c0000047ab9 */ /* 0x000fe20000000a00 */
[----:B------:R-:W-:Y:S02]  /*15d0*/  IMAD.U32 R10, RZ, RZ, UR6 ;  /* 0x00000006ff0a7e24 */ /* 0x000fe4000f8e00ff */
[----:B------:R-:W-:Y:S02]  /*15e0*/  IMAD.U32 R6, RZ, RZ, UR4 ;  /* 0x00000004ff067e24 */ /* 0x000fe4000f8e00ff */
[----:B------:R-:W-:-:S02]  /*15f0*/  IMAD.U32 R7, RZ, RZ, UR5 ;  /* 0x00000005ff077e24 */ /* 0x000fc4000f8e00ff */
[----:B------:R-:W-:Y:S02]  /*1600*/  IMAD.U32 R11, RZ, RZ, UR7 ;  /* 0x00000007ff0b7e24 */ /* 0x000fe4000f8e00ff */
[----:B------:R-:W-:Y:S02]  /*1610*/  IMAD.MOV.U32 R8, RZ, RZ, 0x1e1 ;  /* 0x000001e1ff087424 */ /* 0x000fe400078e00ff */
[----:B------:R-:W-:Y:S02]  /*1620*/  IMAD.MOV.U32 R12, RZ, RZ, 0x1 ;  /* 0x00000001ff0c7424 */ /* 0x000fe400078e00ff */
[----:B0-----:R-:W-:-:S07]  /*1630*/  IMAD.MOV.U32 R13, RZ, RZ, RZ ;  /* 0x000000ffff0d7224 */ /* 0x001fce00078e00ff */
[----:B------:R-:W-:-:S07]  /*1640*/  LEPC R20, `(.L_x_17) ;  /* 0x000000001014794e */ /* 0x000fce0000000000 */
[----:B-1---5:R-:W-:Y:S05]  /*1650*/  CALL.ABS.NOINC R14 ;  /* 0x000000000e007343 */ /* 0x022fea0003c00000 */
.L_x_17:
[----:B------:R-:W-:-:S13]  /*1660*/  ISETP.NE.AND P0, PT, R102, 0x3, PT ;  /* 0x000000036600780c */ /* 0x000fda0003f05270 */
[----:B------:R-:W-:Y:S05]  /*1670*/  @!P0 BRA `(.L_x_18) ;  /* 0x0000000000048947 */ /* 0x000fea0003800000 */
[----:B------:R-:W-:Y:S01]  /*1680*/  BPT.TRAP 0x1 ;  /* 0x000000040000795c */ /* 0x000fe20000300000 */
.L_x_18:
[----:B------:R-:W0:Y:S01]  /*1690*/  S2UR UR5, SR_CgaCtaId ;  /* 0x00000000000579c3 */ /* 0x000e220000008800 */
[----:B------:R-:W-:Y:S01]  /*16a0*/  UMOV UR4, 0x400 ;  /* 0x0000040000047882 */ /* 0x000fe20000000000 */
[----:B------:R-:W-:Y:S02]  /*16b0*/  IMAD.U32 R0, RZ, RZ, UR40 ;  /* 0x00000028ff007e24 */ /* 0x000fe4000f8e00ff */
[----:B------:R-:W-:-:S03]  /*16c0*/  IMAD.U32 R3, RZ, RZ, UR41 ;  /* 0x00000029ff037e24 */ /* 0x000fc6000f8e00ff */
[----:B------:R-:W-:Y:S01]  /*16d0*/  SHF.L.U32 R0, R0, 0x1f, RZ ;  /* 0x0000001f00007819 */ /* 0x000fe200000006ff */
[----:B0-----:R-:W-:-:S06]  /*16e0*/  ULEA UR4, UR5, UR4, 0x18 ;  /* 0x0000000405047291 */ /* 0x001fcc000f8ec03f */
[----:B------:R-:W-:-:S04]  /*16f0*/  IMAD.U32 R6, RZ, RZ, UR4 ;  /* 0x00000004ff067e24 */ /* 0x000fc8000f8e00ff */
[----:B------:R-:W-:-:S04]  /*1700*/  IMAD R3, R3, 0x8, R6 ;  /* 0x0000000803037824 */ /* 0x000fc800078e0206 */
[----:B------:R0:W1:Y:S01]  /*1710*/  SYNCS.PHASECHK.TRANS64.TRYWAIT P1, [R3+URZ], R0 ;  /* 0x00000000030075a7 */ /* 0x000062000802017f */
[----:B------:R-:W-:Y:S05]  /*1720*/  @!P0 BRA `(.L_x_19) ;  /* 0x0000000000048947 */ /* 0x000fea0003800000 */
[----:B------:R-:W-:Y:S01]  /*1730*/  BPT.TRAP 0x1 ;  /* 0x000000040000795c */ /* 0x000fe20000300000 */
.L_x_19:
[----:B------:R-:W-:-:S05]  /*1740*/  IMAD.U32 R4, RZ, RZ, UR44 ;  /* 0x0000002cff047e24 */ /* 0x000fca000f8e00ff */
[----:B------:R-:W-:Y:S01]  /*1750*/  ISETP.GE.AND P2, PT, R4, 0x1, PT ;  /* 0x000000010400780c */ /* 0x000fe20003f46270 */
[----:B-1----:R-:W-:-:S12]  /*1760*/  @P1 BRA `(.L_x_20) ;  /* 0x0000000000081947 */ /* 0x002fd80003800000 */
[----:B------:R-:W1:Y:S02]  /*1770*/  SYNCS.PHASECHK.TRANS64.TRYWAIT P1, [R3+URZ], R0 ;  /* 0x00000000030075a7 */ /* 0x000e64000802017f */
[----:B-1----:R-:W-:Y:S05]  /*1780*/  @!P1 BRA `(.L_x_21) ;  /* 0x0000006400949947 */ /* 0x002fea0003800000 */
.L_x_20:
[----:B------:R-:W-:Y:S05]  /*1790*/  WARPSYNC.ALL ;  /* 0x0000000000007948 */ /* 0x000fea0003800000 */
[----:B------:R-:W-:Y:S01]  /*17a0*/  R2UR UR4, R6 ;  /* 0x00000000060472ca */ /* 0x000fe200000e0000 */
[----:B------:R-:W-:Y:S01]  /*17b0*/  ULEA UR5, UR41, UR45, 0xa ;  /* 0x0000002d29057291 */ /* 0x000fe2000f8e503f */
[----:B------:R-:W-:Y:S01]  /*17c0*/  WARPGROUP.ARRIVE ;  /* 0x00000000000079c5 */ /* 0x000fe20000000000 */
[----:B------:R-:W-:Y:S01]  /*17d0*/  UMOV UR9, 0x40000040 ;  /* 0x4000004000097882 */ /* 0x000fe20000000000 */
[----:B------:R-:W-:-:S04]  /*17e0*/  UMOV UR11, 0x40000040 ;  /* 0x40000040000b7882 */ /* 0x000fc80000000000 */
[----:B------:R-:W-:-:S05]  /*17f0*/  UMOV UR8, UR5 ;  /* 0x0000000500087c82 */ /* 0x000fca0008000000 */
[----:B------:R-:W-:-:S04]  /*1800*/  UIADD3 UR4, UR4, 0xc100, URZ ;  /* 0x0000c10004047890 */ /* 0x000fc8000fffe03f */
[----:B------:R-:W-:-:S04]  /*1810*/  USHF.R.U32.HI UR4, URZ, 0x4, UR4 ;  /* 0x000000043f047899 */ /* 0x000fc80008011604 */
[----:B------:R-:W-:-:S04]  /*1820*/  ULOP3.LUT UR4, UR4, 0x3fff, URZ, 0xc0, !UPT ;  /* 0x00003fff04047892 */ /* 0x000fc8000f8ec03f */
[----:B------:R-:W-:-:S04]  /*1830*/  ULOP3.LUT UR4, UR4, 0x10000, URZ, 0xfc, !UPT ;  /* 0x0001000004047892 */ /* 0x000fc8000f8efc3f */
[----:B------:R-:W-:-:S07]  /*1840*/  ULEA UR6, UR41, UR4, 0xa ;  /* 0x0000000429067291 */ /* 0x000fce000f8e503f */
[----:B------:R-:W-:Y:S02]  /*1850*/  UMOV UR10, UR6 ;  /* 0x00000006000a7c82 */ /* 0x000fe40008000000 */
[----:B------:R-:W-:Y:S01]  /*1860*/  HGMMA.64x128x16.F32 R24, gdesc[UR8], RZ, !UPT, gsb0 ;  /* 0x01e00000081879f0 */ /* 0x000fe2000c0008ff */
[----:B------:R-:W-:Y:S02]  /*1870*/  UIADD3 UR8, UR5, 0x2, URZ ;  /* 0x0000000205087890 */ /* 0x000fe4000fffe03f */
[----:B------:R-:W-:Y:S01]  /*1880*/  UIADD3 UR10, UR6, 0x2, URZ ;  /* 0x00000002060a7890 */ /* 0x000fe2000fffe03f */
[----:B------:R-:W-:Y:S01]  /*1890*/  UMOV UR9, 0x40000040 ;  /* 0x4000004000097882 */ /* 0x000fe20000000000 */
[----:B------:R-:W-:Y:S01]  /*18a0*/  UMOV UR11, 0x40000040 ;  /* 0x40000040000b7882 */ /* 0x000fe20000000000 */
[----:B------:R-:W-:Y:S02]  /*18b0*/  WARPGROUP.DEPBAR.LE gsb0, 0x0 ;  /* 0x00008000000079c5 */ /* 0x000fe40000010000 */
[----:B------:R-:W-:-:S06]  /*18c0*/  WARPGROUP.ARRIVE ;  /* 0x00000000000079c5 */ /* 0x000fcc0000000000 */
[----:B------:R-:W-:Y:S01]  /*18d0*/  HGMMA.64x128x16.F32 R24, gdesc[UR8], R24, gsb0 ;  /* 0x01e00000081879f0 */ /* 0x000fe20008000818 */
        /* <DEDUP_REMOVED lines=13> */
[----:B------:R-:W-:Y:S03]  /*19b0*/  HGMMA.64x128x16.F32 R24, gdesc[UR8], R24, gsb0 ;  /* 0x01e00000081879f0 */ /* 0x000fe60008000818 */
[----:B------:R-:W-:Y:S02]  /*19c0*/  WARPGROUP.DEPBAR.LE gsb0, 0x0 ;  /* 0x00008000000079c5 */ /* 0x000fe40000010000 */
[----:B------:R-:W-:Y:S05]  /*19d0*/  @!P2 BRA `(.L_x_22) ;  /* 0x000000040028a947 */ /* 0x000fea0003800000 */
[----:B------:R-:W-:Y:S01]  /*19e0*/  UIADD3 UR5, UR41, 0x1, URZ ;  /* 0x0000000129057890 */ /* 0x000fe2000fffe03f */
[----:B01----:R-:W-:Y:S02]  /*19f0*/  IMAD.U32 R0, RZ, RZ, UR44 ;  /* 0x0000002cff007e24 */ /* 0x003fe4000f8e00ff */
[----:B------:R-:W-:Y:S01]  /*1a00*/  IMAD.U32 R3, RZ, RZ, UR41 ;  /* 0x00000029ff037e24 */ /* 0x000fe2000f8e00ff */
[----:B------:R-:W-:-:S04]  /*1a10*/  UISETP.NE.AND UP0, UPT, UR5, 0x3, UPT ;  /* 0x000000030500788c */ /* 0x000fc8000bf05270 */
[----:B------:R-:W-:Y:S02]  /*1a20*/  USEL UR6, URZ, 0x1, UP0 ;  /* 0x000000013f067887 */ /* 0x000fe40008000000 */
[----:B------:R-:W-:Y:S02]  /*1a30*/  USEL UR5, UR5, URZ, UP0 ;  /* 0x0000003f05057287 */ /* 0x000fe40008000000 */
[----:B------:R-:W-:-:S06]  /*1a40*/  ULOP3.LUT UR6, UR40, UR6, URZ, 0x3c, !UPT ;  /* 0x0000000628067292 */ /* 0x000fcc000f8e3c3f */
[----:B------:R-:W-:-:S07]  /*1a50*/  IMAD.U32 R7, RZ, RZ, UR6 ;  /* 0x00000006ff077e24 */ /* 0x000fce000f8e00ff */
.L_x_29:
[----:B------:R-:W-:Y:S05]  /*1a60*/  @!P0 BRA `(.L_x_23) ;  /* 0x0000000000048947 */ /* 0x000fea0003800000 */
[----:B------:R-:W-:Y:S01]  /*1a70*/  BPT.TRAP 0x1 ;  /* 0x000000040000795c */ /* 0x000fe20000300000 */
.L_x_23:
[----:B------:R-:W0:Y:S01]  /*1a80*/  S2UR UR7, SR_CgaCtaId ;  /* 0x00000000000779c3 */ /* 0x000e220000008800 */
[----:B------:R-:W-:Y:S01]  /*1a90*/  UMOV UR6, 0x400 ;  /* 0x0000040000067882 */ /* 0x000fe20000000000 */
[----:B------:R-:W-:Y:S01]  /*1aa0*/  IMAD.U32 R5, RZ, RZ, UR5 ;  /* 0x00000005ff057e24 */ /* 0x000fe2000f8e00ff */
[----:B------:R-:W-:Y:S01]  /*1ab0*/  SHF.L.U32 R4, R7, 0x1f, RZ ;  /* 0x0000001f07047819 */ /* 0x000fe200000006ff */
[----:B0-----:R-:W-:-:S06]  /*1ac0*/  ULEA UR6, UR7, UR6, 0x18 ;  /* 0x0000000607067291 */ /* 0x001fcc000f8ec03f */
[----:B------:R-:W-:-:S04]  /*1ad0*/  IMAD.U32 R6, RZ, RZ, UR6 ;  /* 0x00000006ff067e24 */ /* 0x000fc8000f8e00ff */
[----:B------:R-:W-:-:S04]  /*1ae0*/  IMAD R5, R5, 0x8, R6 ;  /* 0x0000000805057824 */ /* 0x000fc800078e0206 */
[----:B------:R0:W1:Y:S01]  /*1af0*/  SYNCS.PHASECHK.TRANS64.TRYWAIT P1, [R5+URZ], R4 ;  /* 0x00000004050075a7 */ /* 0x000062000802017f */
[----:B------:R-:W-:Y:S05]  /*1b00*/  @!P0 BRA `(.L_x_24) ;  /* 0x0000000000048947 */ /* 0x000fea0003800000 */
[----:B------:R-:W-:Y:S01]  /*1b10*/  BPT.TRAP 0x1 ;  /* 0x000000040000795c */ /* 0x000fe20000300000 */
.L_x_24:
[----:B-1----:R-:W-:Y:S05]  /*1b20*/  @P1 BRA `(.L_x_25) ;  /* 0x0000000000081947 */ /* 0x002fea0003800000 */
[----:B------:R-:W1:Y:S02]  /*1b30*/  SYNCS.PHASECHK.TRANS64.TRYWAIT P1, [R5+URZ], R4 ;  /* 0x00000004050075a7 */ /* 0x000e64000802017f */
[----:B-1----:R-:W-:Y:S05]  /*1b40*/  @!P1 BRA `(.L_x_26) ;  /* 0x0000006000b89947 */ /* 0x002fea0003800000 */
.L_x_25:
[----:B------:R-:W-:Y:S01]  /*1b50*/  ULEA UR6, UR5, UR45, 0xa ;  /* 0x0000002d05067291 */ /* 0x000fe2000f8e503f */
[----:B------:R-:W-:Y:S01]  /*1b60*/  WARPGROUP.ARRIVE ;  /* 0x00000000000079c5 */ /* 0x000fe20000000000 */
[----:B------:R-:W-:Y:S01]  /*1b70*/  ULEA UR7, UR5, UR4, 0xa ;  /* 0x0000000405077291 */ /* 0x000fe2000f8e503f */
[----:B------:R-:W-:Y:S01]  /*1b80*/  UMOV UR9, 0x40000040 ;  /* 0x4000004000097882 */ /* 0x000fe20000000000 */
[----:B------:R-:W-:-:S03]  /*1b90*/  UMOV UR11, 0x40000040 ;  /* 0x40000040000b7882 */ /* 0x000fc60000000000 */
[----:B------:R-:W-:Y:S02]  /*1ba0*/  UMOV UR8, UR6 ;  /* 0x0000000600087c82 */ /* 0x000fe40008000000 */
[----:B------:R-:W-:Y:S02]  /*1bb0*/  UMOV UR10, UR7 ;  /* 0x00000007000a7c82 */ /* 0x000fe40008000000 */
[----:B------:R-:W-:Y:S01]  /*1bc0*/  HGMMA.64x128x16.F32 R24, gdesc[UR8], R24, gsb0 ;  /* 0x01e00000081879f0 */ /* 0x000fe20008000818 */
[----:B------:R-:W-:Y:S02]  /*1bd0*/  UIADD3 UR8, UR6, 0x2, URZ ;  /* 0x0000000206087890 */ /* 0x000fe4000fffe03f */
[----:B------:R-:W-:Y:S01]  /*1be0*/  UIADD3 UR10, UR7, 0x2, URZ ;  /* 0x00000002070a7890 */ /* 0x000fe2000fffe03f */
[----:B------:R-:W-:Y:S01]  /*1bf0*/  UMOV UR9, 0x40000040 ;  /* 0x4000004000097882 */ /* 0x000fe20000000000 */
[----:B------:R-:W-:Y:S01]  /*1c00*/  UMOV UR11, 0x40000040 ;  /* 0x40000040000b7882 */ /* 0x000fe20000000000 */
[----:B------:R-:W-:-:S02]  /*1c10*/  WARPGROUP.DEPBAR.LE gsb0, 0x0 ;  /* 0x00008000000079c5 */ /* 0x000fc40000010000 */
        /* <DEDUP_REMOVED lines=18> */
[----:B------:R-:W-:Y:S01]  /*1d40*/  BPT.TRAP 0x1 ;  /* 0x000000040000795c */ /* 0x000fe20000300000 */
.L_x_27:
[----:B------:R-:W-:-:S13]  /*1d50*/  ISETP.NE.AND P1, PT, R22, RZ, PT ;  /* 0x000000ff1600720c */ /* 0x000fda0003f25270 */
[----:B01----:R-:W-:-:S04]  /*1d60*/  @P1 IMAD R4, R3, 0x8, R6 ;  /* 0x0000000803041824 */ /* 0x003fc800078e0206 */
[----:B------:R-:W-:-:S05]  /*1d70*/  @P1 VIADD R4, R4, 0x18 ;  /* 0x0000001804041836 */ /* 0x000fca0000000000 */
[----:B------:R-:W-:-:S04]  /*1d80*/  @P1 PRMT R4, R19, 0x654, R4 ;  /* 0x0000065413041816 */ /* 0x000fc80000000004 */
[----:B------:R0:W-:Y:S01]  /*1d90*/  @P1 SYNCS.ARRIVE.TRANS64.RED.A1T0 RZ, [R4+URZ], RZ ;  /* 0x000000ff04ff19a7 */ /* 0x0001e2000810043f */
[----:B------:R-:W-:-:S13]  /*1da0*/  ISETP.GT.U32.AND P1, PT, R18, 0x1, PT ;  /* 0x000000011200780c */ /* 0x000fda0003f24070 */
[----:B0-----:R-:W-:Y:S05]  /*1db0*/  @P1 BRA `(.L_x_28) ;  /* 0x0000000000041947 */ /* 0x001fea0003800000 */
[----:B------:R-:W-:Y:S01]  /*1dc0*/  BPT.TRAP 0x1 ;  /* 0x000000040000795c */ /* 0x000fe20000300000 */
.L_x_28:
[----:B------:R-:W-:Y:S01]  /*1dd0*/  UIADD3 UR5, UR5, 0x1, URZ ;  /* 0x0000000105057890 */ /* 0x000fe2000fffe03f */
[C---:B------:R-:W-:Y:S01]  /*1de0*/  ISETP.GT.AND P2, PT, R0.reuse, 0x1, PT ;  /* 0x000000010000780c */ /* 0x040fe20003f44270 */
[----:B------:R-:W-:Y:S02]  /*1df0*/  VIADD R3, R3, 0x1 ;  /* 0x0000000103037836 */ /* 0x000fe40000000000 */
[----:B------:R-:W-:Y:S01]  /*1e00*/  UISETP.NE.AND UP0, UPT, UR5, 0x3, UPT ;  /* 0x000000030500788c */ /* 0x000fe2000bf05270 */
[----:B------:R-:W-:Y:S02]  /*1e10*/  VIADD R0, R0, 0xffffffff ;  /* 0xffffffff00007836 */ /* 0x000fe40000000000 */
[C---:B------:R-:W-:Y:S01]  /*1e20*/  ISETP.NE.AND P1, PT, R3.reuse, 0x3, PT ;  /* 0x000000030300780c */ /* 0x040fe20003f25270 */
[----:B------:R-:W-:Y:S02]  /*1e30*/  USEL UR6, URZ, 0x1, UP0 ;  /* 0x000000013f067887 */ /* 0x000fe40008000000 */
[----:B------:R-:W-:Y:S01]  /*1e40*/  USEL UR5, UR5, URZ, UP0 ;  /* 0x0000003f05057287 */ /* 0x000fe20008000000 */
[----:B------:R-:W-:-:S03]  /*1e50*/  SEL R3, R3, RZ, P1 ;  /* 0x000000ff03037207 */ /* 0x000fc60000800000 */
[----:B------:R-:W-:Y:S01]  /*1e60*/  LOP3.LUT R7, R7, UR6, RZ, 0x3c, !PT ;  /* 0x0000000607077c12 */ /* 0x000fe2000f8e3cff */
[----:B------:R-:W-:Y:S07]  /*1e70*/  @P2 BRA `(.L_x_29) ;  /* 0xfffffff800f82947 */ /* 0x000fee000383ffff */
.L_x_22:
[----:B01----:R-:W0:Y:S02]  /*1e80*/  LDC R0, c[0x0][0x28c] ;  /* 0x0000a300ff007b82 */ /* 0x003e240000000800 */
[----:B0-----:R-:W-:-:S13]  /*1e90*/  ISETP.GE.AND P1, PT, R0, 0x1, PT ;  /* 0x000000010000780c */ /* 0x001fda0003f26270 */
[----:B------:R-:W-:Y:S05]  /*1ea0*/  @!P1 BRA `(.L_x_30) ;  /* 0x0000000000449947 */ /* 0x000fea0003800000 */
[----:B------:R-:W-:Y:S05]  /*1eb0*/  @!P0 BRA `(.L_x_31) ;  /* 0x0000000000048947 */ /* 0x000fea0003800000 */
[----:B------:R-:W-:Y:S01]  /*1ec0*/  BPT.TRAP 0x1 ;  /* 0x000000040000795c */ /* 0x000fe20000300000 */
.L_x_31:
[----:B------:R-:W-:-:S13]  /*1ed0*/  ISETP.NE.AND P0, PT, R22, RZ, PT ;  /* 0x000000ff1600720c */ /* 0x000fda0003f05270 */
[----:B------:R-:W-:-:S05]  /*1ee0*/  VOTEU.ANY UP0, P0 ;  /* 0x00000000003f7886 */ /* 0x000fca0000000100 */
[----:B------:R-:W-:-:S06]  /*1ef0*/  @UP0 UIADD3 UR4, UR44, UR41, URZ ;  /* 0x000000292c040290 */ /* 0x000fcc000fffe03f */
[----:B------:R-:W-:Y:S02]  /*1f00*/  IMAD.U32 R4, RZ, RZ, UR4 ;  /* 0x00000004ff047e24 */ /* 0x000fe4000f8e00ff */
[----:B------:R-:W-:Y:S02]  /*1f10*/  IMAD.U32 R3, RZ, RZ, UR4 ;  /* 0x00000004ff037e24 */ /* 0x000fe4000f8e00ff */
[----:B------:R-:W-:-:S05]  /*1f20*/  @P0 IMAD.WIDE.U32 R4, R4, -0x55555555, RZ ;  /* 0xaaaaaaab04040825 */ /* 0x000fca00078e00ff */
[----:B------:R-:W-:-:S05]  /*1f30*/  @P0 SHF.R.U32.HI R0, RZ, 0x1, R5 ;  /* 0x00000001ff000819 */ /* 0x000fca0000011605 */
[----:B------:R-:W-:-:S04]  /*1f40*/  @P0 IMAD R0, R0, -0x3, R3 ;  /* 0xfffffffd00000824 */ /* 0x000fc800078e0203 */
[----:B------:R-:W-:-:S04]  /*1f50*/  @P0 IMAD R0, R0, 0x8, R6 ;  /* 0x0000000800000824 */ /* 0x000fc800078e0206 */
[----:B------:R-:W-:-:S05]  /*1f60*/  @P0 VIADD R0, R0, 0x18 ;  /* 0x0000001800000836 */ /* 0x000fca0000000000 */
[----:B------:R-:W-:-:S04]  /*1f70*/  @P0 PRMT R0, R19, 0x654, R0 ;  /* 0x0000065413000816 */ /* 0x000fc80000000000 */
[----:B------:R0:W-:Y:S01]  /*1f80*/  @P0 SYNCS.ARRIVE.TRANS64.RED.A1T0 RZ, [R0+URZ], RZ ;  /* 0x000000ff00ff09a7 */ /* 0x0001e2000810043f */
[----:B------:R-:W-:-:S13]  /*1f90*/  ISETP.GT.U32.AND P0, PT, R18, 0x1, PT ;  /* 0x000000011200780c */ /* 0x000fda0003f04070 */
[----:B0-----:R-:W-:Y:S05]  /*1fa0*/  @P0 BRA `(.L_x_30) ;  /* 0x0000000000040947 */ /* 0x001fea0003800000 */
[----:B------:R-:W-:Y:S01]  /*1fb0*/  BPT.TRAP 0x1 ;  /* 0x000000040000795c */ /* 0x000fe20000300000 */
.L_x_30:
[----:B------:R-:W-:Y:S01]  /*1fc0*/  IMAD.SHL.U32 R100, R100, 0x80, RZ ;  /* 0x0000008064647824 */ /* 0x000fe200078e00ff */
[----:B------:R-:W-:Y:S01]  /*1fd0*/  UIADD3 UR41, UR43, UR41, URZ ;  /* 0x000000292b297290 */ /* 0x000fe2000fffe03f */
[----:B------:R-:W-:Y:S01]  /*1fe0*/  SHF.R.S32.HI R11, RZ, 0x1f, R101 ;  /* 0x0000001fff0b7819 */ /* 0x000fe20000011465 */
[----:B------:R-:W-:Y:S01]  /*1ff0*/  UISETP.GE.U32.AND UP1, UPT, UR43, 0x3, UPT ;  /* 0x000000032b00788c */ /* 0x000fe2000bf26070 */
[----:B------:R-:W-:Y:S01]  /*2000*/  IMAD.SHL.U32 R6, R103, 0x80, RZ ;  /* 0x0000008067067824 */ /* 0x000fe200078e00ff */
[----:B------:R-:W-:Y:S01]  /*2010*/  ULDC UR7, c[0x0][0x288] ;  /* 0x0000a20000077ab9 */ /* 0x000fe20000000800 */
[C---:B------:R-:W-:Y:S01]  /*2020*/  LOP3.LUT R8, R100.reuse, 0x6, R95, 0xf8, !PT ;  /* 0x0000000664087812 */ /* 0x040fe200078ef85f */
[----:B------:R-:W-:Y:S01]  /*2030*/  UISETP.GT.U32.AND UP0, UPT, UR41, 0x2, UPT ;  /* 0x000000022900788c */ /* 0x000fe2000bf04070 */
[----:B------:R-:W-:Y:S01]  /*2040*/  ISETP.GE.AND P0, PT, R100, UR7, PT ;  /* 0x0000000764007c0c */ /* 0x000fe2000bf06270 */
[----:B------:R-:W-:Y:S01]  /*2050*/  ULDC.64 UR4, c[0x0][0x5d0] ;  /* 0x0001740000047ab9 */ /* 0x000fe20000000a00 */
[--C-:B------:R-:W-:Y:S01]  /*2060*/  SHF.R.S32.HI R9, RZ, 0x1f, R8.reuse ;  /* 0x0000001fff097819 */ /* 0x100fe20000011408 */
[----:B------:R-:W-:Y:S01]  /*2070*/  ULDC UR10, c[0x0][0x284] ;  /* 0x0000a100000a7ab9 */ /* 0x000fe20000000800 */
[----:B------:R-:W-:Y:S01]  /*2080*/  IMAD R0, R11, UR4, RZ ;  /* 0x000000040b007c24 */ /* 0x000fe2000f8e02ff */
[----:B------:R-:W-:Y:S01]  /*2090*/  UISETP.LT.U32.AND UP0, UPT, UR43, 0x3, UP0 ;  /* 0x000000032b00788c */ /* 0x000fe20008701070 */
[----:B------:R-:W-:Y:S01]  /*20a0*/  ISETP.GE.OR P0, PT, R6, UR10, P0 ;  /* 0x0000000a06007c0c */ /* 0x000fe20008706670 */
[----:B------:R-:W-:Y:S01]  /*20b0*/  IMAD.WIDE.U32 R4, R101, UR4, R8 ;  /* 0x0000000465047c25 */ /* 0x000fe2000f8e0008 */
[----:B------:R-:W-:Y:S01]  /*20c0*/  ULDC.64 UR8, c[0x0][0x5c8] ;  /* 0x0001720000087ab9 */ /* 0x000fe20000000a00 */
[----:B------:R-:W-:-:S02]  /*20d0*/  USEL UR6, URZ, 0x1, !UP0 ;  /* 0x000000013f067887 */ /* 0x000fc4000c000000 */
[----:B------:R-:W-:Y:S01]  /*20e0*/  IMAD R3, R101, UR5, R0 ;  /* 0x0000000565037c24 */ /* 0x000fe2000f8e0200 */
[----:B------:R-:W-:Y:S01]  /*20f0*/  @UP1 UIMAD.WIDE.U32 UR4, UR41, -0x55555555, URZ ;  /* 0xaaaaaaab290418a5 */ /* 0x000fe2000f8e003f */
[----:B------:R-:W-:Y:S01]  /*2100*/  IMAD.WIDE R104, R103, 0x80, R88 ;  /* 0x0000008067687825 */ /* 0x000fe200078e0258 */
[----:B------:R-:W-:Y:S02]  /*2110*/  ULOP3.LUT UR40, UR40, UR6, URZ, 0x3c, !UPT ;  /* 0x0000000628287292 */ /* 0x000fe4000f8e3c3f */
[----:B------:R-:W-:Y:S01]  /*2120*/  @UP1 USHF.R.U32.HI UR4, URZ, 0x1, UR5 ;  /* 0x000000013f041899 */ /* 0x000fe20008011605 */
[----:B------:R-:W-:Y:S02]  /*2130*/  IMAD.IADD R5, R5, 0x1, R3 ;  /* 0x0000000105057824 */ /* 0x000fe400078e0203 */
[----:B------:R-:W-:Y:S01]  /*2140*/  IMAD R3, R105, UR8, RZ ;  /* 0x0000000869037c24 */ /* 0x000fe2000f8e02ff */
[----:B------:R-:W-:Y:S01]  /*2150*/  @UP1 ULOP3.LUT UR40, UR40, 0x1, UR4, 0x78, !UPT ;  /* 0x0000000128281892 */ /* 0x000fe2000f8e7804 */
[----:B------:R-:W-:-:S04]  /*2160*/  IMAD.WIDE.U32 R106, R104, UR8, R4 ;  /* 0x00000008686a7c25 */ /* 0x000fc8000f8e0004 */
[----:B------:R-:W-:Y:S02]  /*2170*/  IMAD R7, R104, UR9, R3 ;  /* 0x0000000968077c24 */ /* 0x000fe4000f8e0203 */
[----:B------:R-:W-:Y:S01]  /*2180*/  IMAD.MOV.U32 R0, RZ, RZ, -0x1 ;  /* 0xffffffffff007424 */ /* 0x000fe200078e00ff */
[----:B------:R-:W-:Y:S06]  /*2190*/  @P0 BRA `(.L_x_32) ;  /* 0x00000040001c0947 */ /* 0x000fec0003800000 */
[----:B-----5:R-:W-:Y:S01]  /*21a0*/  FSETP.NEU.AND P0, PT, R90, RZ, PT ;  /* 0x000000ff5a00720b */ /* 0x020fe20003f0d000 */
[----:B------:R-:W-:Y:S01]  /*21b0*/  IMAD.IADD R4, R94, 0x1, -R100 ;  /* 0x000000015e047824 */ /* 0x000fe200078e0a64 */
[----:B------:R-:W-:Y:S01]  /*21c0*/  BSSY B0, `(.L_x_32) ;  /* 0x0000404000007945 */ /* 0x000fe20003800000 */
[----:B------:R-:W-:Y:S02]  /*21d0*/  IMAD.IADD R3, R99, 0x1, -R6 ;  /* 0x0000000163037824 */ /* 0x000fe400078e0a06 */
[----:B------:R-:W-:Y:S01]  /*21e0*/  IMAD.IADD R103, R107, 0x1, R7 ;  /* 0x000000016b677824 */ /* 0x000fe200078e0207 */
[----:B------:R-:W-:-:S04]  /*21f0*/  ISETP.GT.AND P2, PT, R4, RZ, PT ;  /* 0x000000ff0400720c */ /* 0x000fc80003f44270 */
[----:B------:R-:W-:-:S03]  /*2200*/  ISETP.GT.AND P1, PT, R3, RZ, P2 ;  /* 0x000000ff0300720c */ /* 0x000fc60001724270 */
[----:B------:R-:W-:Y:S10]  /*2210*/  @!P0 BRA `(.L_x_33) ;  /* 0x0000002c00288947 */ /* 0x000ff40003800000 */
[----:B------:R-:W0:Y:S01]  /*2220*/  LDC.64 R110, c[0x0][0x5b8] ;  /* 0x00016e00ff6e7b82 */ /* 0x000e220000000a00 */
[----:B------:R-:W-:-:S07]  /*2230*/  ULDC.64 UR4, c[0x0][0x5c0] ;  /* 0x0001700000047ab9 */ /* 0x000fce0000000a00 */
[----:B------:R-:W1:Y:S08]  /*2240*/  LDC.64 R112, c[0x0][0x5b0] ;  /* 0x00016c00ff707b82 */ /* 0x000e700000000a00 */
[----:B------:R-:W2:Y:S01]  /*2250*/  LDC.64 R114, c[0x0][0x5a8] ;  /* 0x00016a00ff727b82 */ /* 0x000ea20000000a00 */
[-C--:B0-----:R-:W-:Y:S02]  /*2260*/  IMAD R6, R11, R110.reuse, RZ ;  /* 0x0000006e0b067224 */ /* 0x081fe400078e02ff */
[----:B------:R-:W-:-:S04]  /*2270*/  IMAD.WIDE.U32 R108, R101, R110, R8 ;  /* 0x0000006e656c7225 */ /* 0x000fc800078e0008 */
[----:B------:R-:W-:Y:S02]  /*2280*/  IMAD R107, R101, R111, R6 ;  /* 0x0000006f656b7224 */ /* 0x000fe400078e0206 */
[-C--:B-1----:R-:W-:Y:S02]  /*2290*/  IMAD R5, R105, R112.reuse, RZ ;  /* 0x0000007069057224 */ /* 0x082fe400078e02ff */
[----:B------:R-:W-:Y:S02]  /*22a0*/  IMAD.IADD R13, R109, 0x1, R107 ;  /* 0x000000016d0d7824 */ /* 0x000fe400078e026b */
[----:B------:R-:W-:Y:S02]  /*22b0*/  IMAD.MOV.U32 R12, RZ, RZ, R108 ;  /* 0x000000ffff0c7224 */ /* 0x000fe400078e006c */
[C---:B------:R-:W-:Y:S02]  /*22c0*/  IMAD R111, R104.reuse, R113, R5 ;  /* 0x00000071686f7224 */ /* 0x040fe400078e0205 */
[----:B------:R-:W-:-:S04]  /*22d0*/  IMAD.WIDE.U32 R6, R104, R112, R12 ;  /* 0x0000007068067225 */ /* 0x000fc800078e000c */
[----:B------:R-:W-:Y:S01]  /*22e0*/  IMAD.IADD R5, R7, 0x1, R111 ;  /* 0x0000000107057824 */ /* 0x000fe200078e026f */
[----:B--2---:R-:W-:-:S04]  /*22f0*/  LEA R14, P0, R6, R114, 0x1 ;  /* 0x00000072060e7211 */ /* 0x004fc800078008ff */
[----:B------:R-:W-:-:S05]  /*2300*/  LEA.HI.X R15, R6, R115, R5, 0x1, P0 ;  /* 0x00000073060f7211 */ /* 0x000fca00000f0c05 */
[----:B------:R0:W2:Y:S01]  /*2310*/  @P1 LDG.E.LTC128B.U16 R5, desc[UR38][R14.64] ;  /* 0x000000260e051981 */ /* 0x0000a2000c1e1520 */
[----:B------:R-:W-:Y:S01]  /*2320*/  LEA R10, P0, R106, UR4, 0x1 ;  /* 0x000000046a0a7c11 */ /* 0x000fe2000f8008ff */
[----:B------:R-:W-:Y:S01]  /*2330*/  IMAD.WIDE.U32 R6, R104, R112, R8 ;  /* 0x0000007068067225 */ /* 0x000fe200078e0008 */
[----:B------:R-:W-:Y:S03]  /*2340*/  BSSY B1, `(.L_x_34) ;  /* 0x0000012000017945 */ /* 0x000fe60003800000 */
[----:B------:R-:W-:Y:S02]  /*2350*/  IMAD.IADD R7, R111, 0x1, R7 ;  /* 0x000000016f077824 */ /* 0x000fe400078e0207 */
[----:B------:R-:W-:Y:S01]  /*2360*/  IMAD.WIDE.U32 R20, R101, R110, R6 ;  /* 0x0000006e65147225 */ /* 0x000fe200078e0006 */
[----:B0-----:R-:W-:-:S03]  /*2370*/  SHF.L.U64.HI R15, R112, 0x3, R113 ;  /* 0x00000003700f7819 */ /* 0x001fc60000010271 */
[----:B------:R-:W-:Y:S01]  /*2380*/  IMAD.IADD R7, R107, 0x1, R21 ;  /* 0x000000016b077824 */ /* 0x000fe200078e0215 */
[----:B------:R-:W-:Y:S01]  /*2390*/  LEA R6, P4, R20, R114, 0x1 ;  /* 0x0000007214067211 */ /* 0x000fe200078808ff */
[----:B------:R-:W-:-:S03]  /*23a0*/  IMAD.SHL.U32 R14, R112, 0x8, RZ ;  /* 0x00000008700e7824 */ /* 0x000fc600078e00ff */
[----:B------:R-:W-:Y:S01]  /*23b0*/  LEA.HI.X R7, R20, R115, R7, 0x1, P4 ;  /* 0x0000007314077211 */ /* 0x000fe200020f0c07 */
[----:B--2---:R-:W-:-:S05]  /*23c0*/  HADD2.F32 R11, -RZ, R5.H0_H0 ;  /* 0x20000005ff0b7230 */ /* 0x004fca0000004100 */
[----:B------:R-:W-:-:S04]  /*23d0*/  FMUL R11, R11, R90 ;  /* 0x0000005a0b0b7220 */ /* 0x000fc80000400000 */
[----:B------:R-:W-:Y:S01]  /*23e0*/  FFMA R24, R24, R23, R11 ;  /* 0x0000001718187223 */ /* 0x000fe2000000000b */
[----:B------:R-:W-:Y:S02]  /*23f0*/  LEA.HI.X R11, R106, UR5, R103, 0x1, P0 ;  /* 0x000000056a0b7c11 */ /* 0x000fe400080f0c67 */
[----:B------:R-:W-:Y:S02]  /*2400*/  ISETP.GT.AND P0, PT, R4, 0x1, PT ;  /* 0x000000010400780c */ /* 0x000fe40003f04270 */
[----:B------:R-:W-:Y:S02]  /*2410*/  F2FP.F16.F32.PACK_AB R24, RZ, R24 ;  /* 0x00000018ff18723e */ /* 0x000fe400000000ff */
[----:B------:R-:W-:-:S03]  /*2420*/  ISETP.GT.AND P3, PT, R3, RZ, P0 ;  /* 0x000000ff0300720c */ /* 0x000fc60000764270 */
[----:B------:R0:W-:Y:S10]  /*2430*/  @P1 STG.E.U16 desc[UR38][R10.64], R24 ;  /* 0x000000180a001986 */ /* 0x0001f4000c101526 */
[----:B------:R-:W-:Y:S05]  /*2440*/  @!P3 BRA `(.L_x_35) ;  /* 0x000000000004b947 */ /* 0x000fea0003800000 */
[----:B------:R1:W5:Y:S02]  /*2450*/  LDG.E.LTC128B.U16 R5, desc[UR38][R6.64+0x2] ;  /* 0x0000022606057981 */ /* 0x000364000c1e1520 */
.L_x_35:
[----:B------:R-:W-:Y:S05]  /*2460*/  BSYNC B1 ;  /* 0x0000000000017941 */ /* 0x000fea0003800000 */
.L_x_34:
[----:B-----5:R-:W-:Y:S01]  /*2470*/  HADD2.F32 R103, -RZ, R5.H0_H0 ;  /* 0x20000005ff677230 */ /* 0x020fe20000004100 */
[----:B------:R-:W-:Y:S01]  /*2480*/  ISETP.GT.AND P2, PT, R3, 0x8, P2 ;  /* 0x000000080300780c */ /* 0x000fe20001744270 */
[----:B------:R-:W-:Y:S01]  /*2490*/  IMAD.WIDE.U32 R20, R104, R112, R14 ;  /* 0x0000007068147225 */ /* 0x000fe200078e000e */
[----:B0-----:R-:W-:-:S03]  /*24a0*/  PRMT R24, R5, 0x7610, R24 ;  /* 0x0000761005187816 */ /* 0x001fc60000000018 */
[----:B------:R-:W-:Y:S01]  /*24b0*/  FMUL R12, R103, R90 ;  /* 0x0000005a670c7220 */ /* 0x000fe20000400000 */
[----:B------:R-:W-:Y:S01]  /*24c0*/  IMAD.IADD R111, R111, 0x1, R21 ;  /* 0x000000016f6f7824 */ /* 0x000fe200078e0215 */
[----:B------:R-:W-:Y:S02]  /*24d0*/  IADD3 R108, P1, R108, R20, RZ ;  /* 0x000000146c6c7210 */ /* 0x000fe40007f3e0ff */
[----:B------:R-:W-:-:S03]  /*24e0*/  FFMA R12, R25, R23, R12 ;  /* 0x00000017190c7223 */ /* 0x000fc6000000000c */
[----:B------:R-:W-:Y:S01]  /*24f0*/  IMAD.X R13, R111, 0x1, R13, P1 ;  /* 0x000000016f0d7824 */ /* 0x000fe200008e060d */
[C---:B------:R-:W-:Y:S02]  /*2500*/  LEA R14, P1, R108.reuse, R114, 0x1 ;  /* 0x000000726c0e7211 */ /* 0x040fe400078208ff */
[----:B------:R-:W-:Y:S02]  /*2510*/  F2FP.F16.F32.PACK_AB R12, RZ, R12 ;  /* 0x0000000cff0c723e */ /* 0x000fe400000000ff */
[----:B------:R-:W-:Y:S02]  /*2520*/  LEA.HI.X R15, R108, R115, R13, 0x1, P1 ;  /* 0x000000736c0f7211 */ /* 0x000fe400008f0c0d */
[----:B------:R-:W-:-:S05]  /*2530*/  PRMT R21, R12, 0x7610, R21 ;  /* 0x000076100c157816 */ /* 0x000fca0000000015 */
[----:B------:R0:W-:Y:S04]  /*2540*/  @P3 STG.E.U16 desc[UR38][R10.64+0x2], R21 ;  /* 0x000002150a003986 */ /* 0x0001e8000c101526 */
[----:B------:R-:W2:Y:S01]  /*2550*/  @P2 LDG.E.LTC128B.U16 R24, desc[UR38][R14.64] ;  /* 0x000000260e182981 */ /* 0x000ea2000c1e1520 */
[----:B------:R-:W-:Y:S01]  /*2560*/  IADD3 R20, P1, R8, R20, RZ ;  /* 0x0000001408147210 */ /* 0x000fe20007f3e0ff */
[----:B------:R-:W-:Y:S01]  /*2570*/  BSSY B1, `(.L_x_36) ;  /* 0x0000011000017945 */ /* 0x000fe20003800000 */
[----:B------:R-:W-:Y:S02]  /*2580*/  SHF.L.U64.HI R13, R91, 0x1, R92 ;  /* 0x000000015b0d7819 */ /* 0x000fe4000001025c */
[----:B------:R-:W-:Y:S01]  /*2590*/  ISETP.GT.AND P0, PT, R3, 0x8, P0 ;  /* 0x000000080300780c */ /* 0x000fe20000704270 */
[----:B0-----:R-:W-:Y:S01]  /*25a0*/  IMAD.X R21, R9, 0x1, R111, P1 ;  /* 0x0000000109157824 */ /* 0x001fe200008e066f */
[----:B------:R-:W-:Y:S01]  /*25b0*/  LEA R12, P1, R91, R10, 0x1 ;  /* 0x0000000a5b0c7211 */ /* 0x000fe200078208ff */
[----:B------:R-:W-:-:S04]  /*25c0*/  IMAD.WIDE.U32 R20, R101, R110, R20 ;  /* 0x0000006e65147225 */ /* 0x000fc800078e0014 */
[----:B------:R-:W-:Y:S01]  /*25d0*/  IMAD.X R13, R13, 0x1, R11, P1 ;  /* 0x000000010d0d7824 */ /* 0x000fe200008e060b */
[----:B------:R-:W-:Y:S01]  /*25e0*/  LEA R8, P3, R20, R114, 0x1 ;  /* 0x0000007214087211 */ /* 0x000fe200078608ff */
[----:B------:R-:W-:-:S05]  /*25f0*/  IMAD.IADD R9, R107, 0x1, R21 ;  /* 0x000000016b097824 */ /* 0x000fca00078e0215 */
[----:B------:R-:W-:Y:S01]  /*2600*/  LEA.HI.X R9, R20, R115, R9, 0x1, P3 ;  /* 0x0000007314097211 */ /* 0x000fe200018f0c09 */
[----:B--2---:R-:W-:-:S05]  /*2610*/  HADD2.F32 R5, -RZ, R24.H0_H0 ;  /* 0x20000018ff057230 */ /* 0x004fca0000004100 */
[----:B------:R-:W-:-:S04]  /*2620*/  FMUL R5, R5, R90 ;  /* 0x0000005a05057220 */ /* 0x000fc80000400000 */
[----:B------:R-:W-:-:S05]  /*2630*/  FFMA R5, R26, R23, R5 ;  /* 0x000000171a057223 */ /* 0x000fca0000000005 */
[----:B------:R-:W-:-:S05]  /*2640*/  F2FP.F16.F32.PACK_AB R5, RZ, R5 ;  /* 0x00000005ff05723e */ /* 0x000fca00000000ff */
[----:B------:R0:W-:Y:S01]  /*2650*/  @P2 STG.E.U16 desc[UR38][R12.64], R5 ;  /* 0x000000050c002986 */ /* 0x0001e2000c101526 */
[----:B------:R-:W-:Y:S05]  /*2660*/  @!P0 BRA `(.L_x_37) ;  /* 0x0000000000048947 */ /* 0x000fea0003800000 */
[----:B------:R2:W5:Y:S02]  /*2670*/  LDG.E.LTC128B.U16 R24, desc[UR38][R8.64+0x2] ;  /* 0x0000022608187981 */ /* 0x000564000c1e1520 */
.L_x_37:
[----:B------:R-:W-:Y:S05]  /*2680*/  BSYNC B1 ;  /* 0x0000000000017941 */ /* 0x000fea0003800000 */
.L_x_36:
[----:B0----5:R-:W-:Y:S01]  /*2690*/  HADD2.F32 R5, -RZ, R24.H0_H0 ;  /* 0x20000018ff057230 */ /* 0x021fe20000004100 */
[----:B------:R-:W-:Y:S01]  /*26a0*/  ISETP.GT.AND P1, PT, R4, 0x8, PT ;  /* 0x000000080400780c */ /* 0x000fe20003f24270 */
[----:B------:R-:W-:Y:S03]  /*26b0*/  BSSY B1, `(.L_x_38) ;  /* 0x0000008000017945 */ /* 0x000fe60003800000 */
[----:B------:R-:W-:Y:S01]  /*26c0*/  FMUL R14, R5, R90 ;  /* 0x0000005a050e7220 */ /* 0x000fe20000400000 */
[----:B------:R-:W-:-:S03]  /*26d0*/  ISETP.GT.AND P2, PT, R3, RZ, P1 ;  /* 0x000000ff0300720c */ /* 0x000fc60000f44270 */
[----:B------:R-:W-:-:S05]  /*26e0*/  FFMA R14, R27, R23, R14 ;  /* 0x000000171b0e7223 */ /* 0x000fca000000000e */
[----:B------:R-:W-:-:S05]  /*26f0*/  F2FP.F16.F32.PACK_AB R14, RZ, R14 ;  /* 0x0000000eff0e723e */ /* 0x000fca00000000ff */
[----:B------:R0:W-:Y:S01]  /*2700*/  @P0 STG.E.U16 desc[UR38][R12.64+0x2], R14 ;  /* 0x0000020e0c000986 */ /* 0x0001e2000c101526 */
[----:B------:R-:W-:Y:S05]  /*2710*/  @!P2 BRA `(.L_x_39) ;  /* 0x000000000004a947 */ /* 0x000fea0003800000 */
[----:B------:R3:W5:Y:S02]  /*2720*/  LDG.E.LTC128B.U16 R24, desc[UR38][R6.64+0x10] ;  /* 0x0000102606187981 */ /* 0x000764000c1e1520 */
.L_x_39:
[----:B------:R-:W-:Y:S05]  /*2730*/  BSYNC B1 ;  /* 0x0000000000017941 */ /* 0x000fea0003800000 */
.L_x_38:
[----:B-----5:R-:W-:Y:S01]  /*2740*/  HADD2.F32 R5, -RZ, R24.H0_H0 ;  /* 0x20000018ff057230 */ /* 0x020fe20000004100 */
        /* <DEDUP_REMOVED lines=9> */
.L_x_41:
[----:B------:R-:W-:Y:S05]  /*27e0*/  BSYNC B1 ;  /* 0x0000000000017941 */ /* 0x000fea0003800000 */
.L_x_40:
[----:B----45:R-:W-:Y:S01]  /*27f0*/  HADD2.F32 R5, -RZ, R24.H0_H0 ;  /* 0x20000018ff057230 */ /* 0x030fe20000004100 */
[----:B------:R-:W-:Y:S01]  /*2800*/  ISETP.GT.AND P1, PT, R3, 0x8, P1 ;  /* 0x000000080300780c */ /* 0x000fe20000f24270 */
[----:B------:R-:W-:Y:S03]  /*2810*/  BSSY B1, `(.L_x_42) ;  /* 0x0000007000017945 */ /* 0x000fe60003800000 */
[----:B0-----:R-:W-:-:S04]  /*2820*/  FMUL R14, R5, R90 ;  /* 0x0000005a050e7220 */ /* 0x001fc80000400000 */
[----:B------:R-:W-:-:S05]  /*2830*/  FFMA R14, R29, R23, R14 ;  /* 0x000000171d0e7223 */ /* 0x000fca000000000e */
[----:B------:R-:W-:-:S05]  /*2840*/  F2FP.F16.F32.PACK_AB R14, RZ, R14 ;  /* 0x0000000eff0e723e */ /* 0x000fca00000000ff */
[----:B------:R0:W-:Y:S01]  /*2850*/  @P3 STG.E.U16 desc[UR38][R10.64+0x12], R14 ;  /* 0x0000120e0a003986 */ /* 0x0001e2000c101526 */
[----:B------:R-:W-:Y:S05]  /*2860*/  @!P1 BRA `(.L_x_43) ;  /* 0x0000000000049947 */ /* 0x000fea0003800000 */
[----:B------:R4:W5:Y:S02]  /*2870*/  LDG.E.LTC128B.U16 R24, desc[UR38][R8.64+0x10] ;  /* 0x0000102608187981 */ /* 0x000964000c1e1520 */
.L_x_43:
[----:B------:R-:W-:Y:S05]  /*2880*/  BSYNC B1 ;  /* 0x0000000000017941 */ /* 0x000fea0003800000 */
.L_x_42:
[----:B-----5:R-:W-:Y:S01]  /*2890*/  HADD2.F32 R5, -RZ, R24.H0_H0 ;  /* 0x20000018ff057230 */ /* 0x020fe20000004100 */
[----:B------:R-:W-:Y:S01]  /*28a0*/  ISETP.GT.AND P0, PT, R3, 0x8, P0 ;  /* 0x000000080300780c */ /* 0x000fe20000704270 */
[----:B------:R-:W-:Y:S03]  /*28b0*/  BSSY B1, `(.L_x_44) ;  /* 0x0000007000017945 */ /* 0x000fe60003800000 */
[----:B------:R-:W-:-:S04]  /*28c0*/  FMUL R5, R5, R90 ;  /* 0x0000005a05057220 */ /* 0x000fc80000400000 */
[----:B------:R-:W-:-:S05]  /*28d0*/  FFMA R5, R30, R23, R5 ;  /* 0x000000171e057223 */ /* 0x000fca0000000005 */
[----:B------:R-:W-:-:S05]  /*28e0*/  F2FP.F16.F32.PACK_AB R5, RZ, R5 ;  /* 0x00000005ff05723e */ /* 0x000fca00000000ff */
[----:B------:R0:W-:Y:S01]  /*28f0*/  @P1 STG.E.U16 desc[UR38][R12.64+0x10], R5 ;  /* 0x000010050c001986 */ /* 0x0001e2000c101526 */
[----:B------:R-:W-:Y:S05]  /*2900*/  @!P0 BRA `(.L_x_45) ;  /* 0x0000000000048947 */ /* 0x000fea0003800000 */
[----:B------:R0:W5:Y:S02]  /*2910*/  LDG.E.LTC128B.U16 R24, desc[UR38][R8.64+0x12] ;  /* 0x0000122608187981 */ /* 0x000164000c1e1520 */
.L_x_45:
[----:B------:R-:W-:Y:S05]  /*2920*/  BSYNC B1 ;  /* 0x0000000000017941 */ /* 0x000fea0003800000 */
.L_x_44:
        /* <DEDUP_REMOVED lines=10> */
.L_x_47:
[----:B------:R-:W-:Y:S05]  /*29d0*/  BSYNC B1 ;  /* 0x0000000000017941 */ /* 0x000fea0003800000 */
.L_x_46:
        /* <DEDUP_REMOVED lines=10> */
.L_x_49:
[----:B------:R-:W-:Y:S05]  /*2a80*/  BSYNC B1 ;  /* 0x0000000000017941 */ /* 0x000fea0003800000 */
.L_x_48:
[----:B0----5:R-:W-:Y:S01]  /*2a90*/  HADD2.F32 R5, -RZ, R24.H0_H0 ;  /* 0x20000018ff057230 */ /* 0x021fe20000004100 */
        /* <DEDUP_REMOVED lines=8> */
.L_x_51:
[----:B------:R-:W-:Y:S05]  /*2b20*/  BSYNC B1 ;  /* 0x0000000000017941 */ /* 0x000fea0003800000 */
.L_x_50:
        /* <DEDUP_REMOVED lines=9> */
.L_x_53:
[----:B------:R-:W-:Y:S05]  /*2bc0*/  BSYNC B1 ;  /* 0x0000000000017941 */ /* 0x000fea0003800000 */
.L_x_52:
        /* <DEDUP_REMOVED lines=10> */
.L_x_55:
[----:B------:R-:W-:Y:S05]  /*2c70*/  BSYNC B1 ;  /* 0x0000000000017941 */ /* 0x000fea0003800000 */
.L_x_54:
        /* <DEDUP_REMOVED lines=10> */
.L_x_57:
[----:B------:R-:W-:Y:S05]  /*2d20*/  BSYNC B1 ;  /* 0x0000000000017941 */ /* 0x000fea0003800000 */
.L_x_56:
        /* <DEDUP_REMOVED lines=9> */
.L_x_59:
[----:B------:R-:W-:Y:S05]  /*2dc0*/  BSYNC B1 ;  /* 0x0000000000017941 */ /* 0x000fea0003800000 */
.L_x_58:
        /* <DEDUP_REMOVED lines=9> */
.L_x_61:
[----:B------:R-:W-:Y:S05]  /*2e60*/  BSYNC B1 ;  /* 0x0000000000017941 */ /* 0x000fea0003800000 */
.L_x_60:
        /* <DEDUP_REMOVED lines=10> */
.L_x_63:
[----:B------:R-:W-:Y:S05]  /*2f10*/  BSYNC B1 ;  /* 0x0000000000017941 */ /* 0x000fea0003800000 */
.L_x_62:
        /* <DEDUP_REMOVED lines=10> */
.L_x_65:
[----:B------:R-:W-:Y:S05]  /*2fc0*/  BSYNC B1 ;  /* 0x0000000000017941 */ /* 0x000fea0003800000 */
.L_x_64:
        /* <DEDUP_REMOVED lines=9> */
.L_x_67:
[----:B------:R-:W-:Y:S05]  /*3060*/  BSYNC B1 ;  /* 0x0000000000017941 */ /* 0x000fea0003800000 */
.L_x_66:
        /* <DEDUP_REMOVED lines=9> */
.L_x_69:
[----:B------:R-:W-:Y:S05]  /*3100*/  BSYNC B1 ;  /* 0x0000000000017941 */ /* 0x000fea0003800000 */
.L_x_68:
        /* <DEDUP_REMOVED lines=10> */
.L_x_71:
[----:B------:R-:W-:Y:S05]  /*31b0*/  BSYNC B1 ;  /* 0x0000000000017941 */ /* 0x000fea0003800000 */
.L_x_70:
        /* <DEDUP_REMOVED lines=10> */
.L_x_73:
[----:B------:R-:W-:Y:S05]  /*3260*/  BSYNC B1 ;  /* 0x0000000000017941 */ /* 0x000fea0003800000 */
.L_x_72:
        /* <DEDUP_REMOVED lines=9> */
.L_x_75:
[----:B------:R-:W-:Y:S05]  /*3300*/  BSYNC B1 ;  /* 0x0000000000017941 */ /* 0x000fea0003800000 */
.L_x_74:
        /* <DEDUP_REMOVED lines=9> */
.L_x_77:
[----:B------:R-:W-:Y:S05]  /*33a0*/  BSYNC B1 ;  /* 0x0000000000017941 */ /* 0x000fea0003800000 */
.L_x_76:
        /* <DEDUP_REMOVED lines=10> */
.L_x_79:
[----:B------:R-:W-:Y:S05]  /*3450*/  BSYNC B1 ;  /* 0x0000000000017941 */ /* 0x000fea0003800000 */
.L_x_78:
        /* <DEDUP_REMOVED lines=10> */
.L_x_81:
[----:B------:R-:W-:Y:S05]  /*3500*/  BSYNC B1 ;  /* 0x0000000000017941 */ /* 0x000fea0003800000 */
.L_x_80:
        /* <DEDUP_REMOVED lines=9> */
.L_x_83:
[----:B------:R-:W-:Y:S05]  /*35a0*/  BSYNC B1 ;  /* 0x0000000000017941 */ /* 0x000fea0003800000 */
.L_x_82:
        /* <DEDUP_REMOVED lines=9> */
.L_x_85:
[----:B------:R-:W-:Y:S05]  /*3640*/  BSYNC B1 ;  /* 0x0000000000017941 */ /* 0x000fea0003800000 */
.L_x_84:
        /* <DEDUP_REMOVED lines=10> */
.L_x_87:
[----:B------:R-:W-:Y:S05]  /*36f0*/  BSYNC B1 ;  /* 0x0000000000017941 */ /* 0x000fea0003800000 */
.L_x_86:
        /* <DEDUP_REMOVED lines=10> */
.L_x_89:
[----:B------:R-:W-:Y:S05]  /*37a0*/  BSYNC B1 ;  /* 0x0000000000017941 */ /* 0x000fea0003800000 */
.L_x_88:
        /* <DEDUP_REMOVED lines=9> */
.L_x_91:
[----:B------:R-:W-:Y:S05]  /*3840*/  BSYNC B1 ;  /* 0x0000000000017941 */ /* 0x000fea0003800000 */
.L_x_90:
        /* <DEDUP_REMOVED lines=9> */
.L_x_93:
[----:B------:R-:W-:Y:S05]  /*38e0*/  BSYNC B1 ;  /* 0x0000000000017941 */ /* 0x000fea0003800000 */
.L_x_92:
        /* <DEDUP_REMOVED lines=10> */
.L_x_95:
[----:B------:R-:W-:Y:S05]  /*3990*/  BSYNC B1 ;  /* 0x0000000000017941 */ /* 0x000fea0003800000 */
.L_x_94:
        /* <DEDUP_REMOVED lines=10> */
.L_x_97:
[----:B------:R-:W-:Y:S05]  /*3a40*/  BSYNC B1 ;  /* 0x0000000000017941 */ /* 0x000fea0003800000 */
.L_x_96:
        /* <DEDUP_REMOVED lines=9> */
.L_x_99:
[----:B------:R-:W-:Y:S05]  /*3ae0*/  BSYNC B1 ;  /* 0x0000000000017941 */ /* 0x000fea0003800000 */
.L_x_98:
        /* <DEDUP_REMOVED lines=9> */
.L_x_101:
[----:B------:R-:W-:Y:S05]  /*3b80*/  BSYNC B1 ;  /* 0x0000000000017941 */ /* 0x000fea0003800000 */
.L_x_100:
        /* <DEDUP_REMOVED lines=10> */
.L_x_103:
[----:B------:R-:W-:Y:S05]  /*3c30*/  BSYNC B1 ;  /* 0x0000000000017941 */ /* 0x000fea0003800000 */
.L_x_102:
        /* <DEDUP_REMOVED lines=10> */
.L_x_105:
[----:B------:R-:W-:Y:S05]  /*3ce0*/  BSYNC B1 ;  /* 0x0000000000017941 */ /* 0x000fea0003800000 */
.L_x_104:
        /* <DEDUP_REMOVED lines=9> */
.L_x_107:
[----:B------:R-:W-:Y:S05]  /*3d80*/  BSYNC B1 ;  /* 0x0000000000017941 */ /* 0x000fea0003800000 */
.L_x_106:
        /* <DEDUP_REMOVED lines=9> */
.L_x_109:
[----:B------:R-:W-:Y:S05]  /*3e20*/  BSYNC B1 ;  /* 0x0000000000017941 */ /* 0x000fea0003800000 */
.L_x_108:
        /* <DEDUP_REMOVED lines=10> */
.L_x_111:
[----:B------:R-:W-:Y:S05]  /*3ed0*/  BSYNC B1 ;  /* 0x0000000000017941 */ /* 0x000fea0003800000 */
.L_x_110:
        /* <DEDUP_REMOVED lines=10> */
.L_x_113:
[----:B------:R-:W-:Y:S05]  /*3f80*/  BSYNC B1 ;  /* 0x0000000000017941 */ /* 0x000fea0003800000 */
.L_x_112:
        /* <DEDUP_REMOVED lines=9> */
.L_x_115:
[----:B------:R-:W-:Y:S05]  /*4020*/  BSYNC B1 ;  /* 0x0000000000017941 */ /* 0x000fea0003800000 */
.L_x_114:
        /* <DEDUP_REMOVED lines=9> */
.L_x_117:
[----:B------:R-:W-:Y:S05]  /*40c0*/  BSYNC B1 ;  /* 0x0000000000017941 */ /* 0x000fea0003800000 */
.L_x_116:
        /* <DEDUP_REMOVED lines=10> */
.L_x_119:
[----:B------:R-:W-:Y:S05]  /*4170*/  BSYNC B1 ;  /* 0x0000000000017941 */ /* 0x000fea0003800000 */
.L_x_118:
        /* <DEDUP_REMOVED lines=10> */
.L_x_121:
[----:B------:R-:W-:Y:S05]  /*4220*/  BSYNC B1 ;  /* 0x0000000000017941 */ /* 0x000fea0003800000 */
.L_x_120:
        /* <DEDUP_REMOVED lines=9> */
.L_x_123:
[----:B------:R-:W-:Y:S05]  /*42c0*/  BSYNC B1 ;  /* 0x0000000000017941 */ /* 0x000fea0003800000 */
.L_x_122:
        /* <DEDUP_REMOVED lines=9> */
.L_x_125:
[----:B------:R-:W-:Y:S05]  /*4360*/  BSYNC B1 ;  /* 0x0000000000017941 */ /* 0x000fea0003800000 */
.L_x_124:
        /* <DEDUP_REMOVED lines=10> */
.L_x_127:
[----:B------:R-:W-:Y:S05]  /*4410*/  BSYNC B1 ;  /* 0x0000000000017941 */ /* 0x000fea0003800000 */
.L_x_126:
        /* <DEDUP_REMOVED lines=10> */
.L_x_129:
[----:B------:R-:W-:Y:S05]  /*44c0*/  BSYNC B1 ;  /* 0x0000000000017941 */ /* 0x000fea0003800000 */
.L_x_128:
        /* <DEDUP_REMOVED lines=9> */
.L_x_131:
[----:B------:R-:W-:Y:S05]  /*4560*/  BSYNC B1 ;  /* 0x0000000000017941 */ /* 0x000fea0003800000 */
.L_x_130:
        /* <DEDUP_REMOVED lines=9> */
.L_x_133:
[----:B------:R-:W-:Y:S05]  /*4600*/  BSYNC B1 ;  /* 0x0000000000017941 */ /* 0x000fea0003800000 */
.L_x_132:
        /* <DEDUP_REMOVED lines=10> */
.L_x_135:
[----:B------:R-:W-:Y:S05]  /*46b0*/  BSYNC B1 ;  /* 0x0000000000017941 */ /* 0x000fea0003800000 */
.L_x_134:
        /* <DEDUP_REMOVED lines=10> */
.L_x_137:
[----:B------:R-:W-:Y:S05]  /*4760*/  BSYNC B1 ;  /* 0x0000000000017941 */ /* 0x000fea0003800000 */
.L_x_136:
        /* <DEDUP_REMOVED lines=9> */
.L_x_139:
[----:B------:R-:W-:Y:S05]  /*4800*/  BSYNC B1 ;  /* 0x0000000000017941 */ /* 0x000fea0003800000 */
.L_x_138:
        /* <DEDUP_REMOVED lines=9> */
.L_x_141:
[----:B------:R-:W-:Y:S05]  /*48a0*/  BSYNC B1 ;  /* 0x0000000000017941 */ /* 0x000fea0003800000 */
.L_x_140:
        /* <DEDUP_REMOVED lines=10> */
.L_x_143:
[----:B------:R-:W-:Y:S05]  /*4950*/  BSYNC B1 ;  /* 0x0000000000017941 */ /* 0x000fea0003800000 */
.L_x_142:
        /* <DEDUP_REMOVED lines=10> */
.L_x_145:
[----:B------:R-:W-:Y:S05]  /*4a00*/  BSYNC B1 ;  /* 0x0000000000017941 */ /* 0x000fea0003800000 */
.L_x_144:
        /* <DEDUP_REMOVED lines=9> */
.L_x_147:
[----:B------:R-:W-:Y:S05]  /*4aa0*/  BSYNC B1 ;  /* 0x0000000000017941 */ /* 0x000fea0003800000 */
.L_x_146:
        /* <DEDUP_REMOVED lines=9> */
.L_x_149:
[----:B------:R-:W-:Y:S05]  /*4b40*/  BSYNC B1 ;  /* 0x0000000000017941 */ /* 0x000fea0003800000 */
.L_x_148:
        /* <DEDUP_REMOVED lines=10> */
.L_x_151:
[----:B------:R-:W-:Y:S05]  /*4bf0*/  BSYNC B1 ;  /* 0x0000000000017941 */ /* 0x000fea0003800000 */
.L_x_150:
[----:B-----5:R-:W-:Y:S01]  /*4c00*/  HADD2.F32 R5, -RZ, R24.H0_H0 ;  /* 0x20000018ff057230 */ /* 0x020fe20000004100 */
[----:B------:R-:W-:Y:S01]  /*4c10*/  ISETP.GT.AND P0, PT, R4, 0x79, PT ;  /* 0x000000790400780c */ /* 0x000fe20003f04270 */
[----:B------:R-:W-:Y:S01]  /*4c20*/  @P2 IMAD.MOV.U32 R4, RZ, RZ, R10 ;  /* 0x000000ffff042224 */ /* 0x000fe200078e000a */
[----:B------:R-:W-:Y:S02]  /*4c30*/  BSSY B1, `(.L_x_152) ;  /* 0x000000a000017945 */ /* 0x000fe40003800000 */
[----:B------:R-:W-:Y:S01]  /*4c40*/  FMUL R5, R5, R90 ;  /* 0x0000005a05057220 */ /* 0x000fe20000400000 */
[----:B------:R-:W-:-:S03]  /*4c50*/  ISETP.GT.AND P3, PT, R3, RZ, P0 ;  /* 0x000000ff0300720c */ /* 0x000fc60000764270 */
[----:B------:R-:W-:-:S05]  /*4c60*/  FFMA R5, R84, R23, R5 ;  /* 0x0000001754057223 */ /* 0x000fca0000000005 */
[----:B------:R-:W-:-:S04]  /*4c70*/  F2FP.F16.F32.PACK_AB R5, RZ, R5 ;  /* 0x00000005ff05723e */ /* 0x000fc800000000ff */
[----:B0-----:R-:W-:Y:S01]  /*4c80*/  PRMT R14, R5, 0x7610, R14 ;  /* 0x00007610050e7816 */ /* 0x001fe2000000000e */
[----:B------:R-:W-:-:S05]  /*4c90*/  @P2 IMAD.MOV.U32 R5, RZ, RZ, R11 ;  /* 0x000000ffff052224 */ /* 0x000fca00078e000b */
[----:B------:R0:W-:Y:S01]  /*4ca0*/  @P2 STG.E.U16 desc[UR38][R4.64+0xf0], R14 ;  /* 0x0000f00e04002986 */ /* 0x0001e2000c101526 */
[----:B------:R-:W-:Y:S05]  /*4cb0*/  @!P3 BRA `(.L_x_153) ;  /* 0x000000000004b947 */ /* 0x000fea0003800000 */
[----:B------:R0:W5:Y:S02]  /*4cc0*/  LDG.E.LTC128B.U16 R24, desc[UR38][R6.64+0xf2] ;  /* 0x0000f22606187981 */ /* 0x000164000c1e1520 */
.L_x_153:
[----:B------:R-:W-:Y:S05]  /*4cd0*/  BSYNC B1 ;  /* 0x0000000000017941 */ /* 0x000fea0003800000 */
.L_x_152:
        /* <DEDUP_REMOVED lines=9> */
.L_x_155:
[----:B------:R-:W-:Y:S05]  /*4d70*/  BSYNC B1 ;  /* 0x0000000000017941 */ /* 0x000fea0003800000 */
.L_x_154:
[----:B-----5:R-:W-:Y:S01]  /*4d80*/  HADD2.F32 R5, -RZ, R24.H0_H0 ;  /* 0x20000018ff057230 */ /* 0x020fe20000004100 */
[----:B------:R-:W-:Y:S01]  /*4d90*/  ISETP.GT.AND P0, PT, R3, 0x8, P0 ;  /* 0x000000080300780c */ /* 0x000fe20000704270 */
[----:B0-----:R-:W-:Y:S01]  /*4da0*/  @P1 IMAD.MOV.U32 R4, RZ, RZ, R12 ;  /* 0x000000ffff041224 */ /* 0x001fe200078e000c */
[----:B------:R-:W-:Y:S02]  /*4db0*/  BSSY B1, `(.L_x_156) ;  /* 0x0000009000017945 */ /* 0x000fe40003800000 */
[----:B------:R-:W-:-:S04]  /*4dc0*/  FMUL R5, R5, R90 ;  /* 0x0000005a05057220 */ /* 0x000fc80000400000 */
[----:B------:R-:W-:-:S05]  /*4dd0*/  FFMA R5, R86, R23, R5 ;  /* 0x0000001756057223 */ /* 0x000fca0000000005 */
[----:B------:R-:W-:-:S04]  /*4de0*/  F2FP.F16.F32.PACK_AB R5, RZ, R5 ;  /* 0x00000005ff05723e */ /* 0x000fc800000000ff */
[----:B-1-3--:R-:W-:Y:S01]  /*4df0*/  PRMT R6, R5, 0x7610, R6 ;  /* 0x0000761005067816 */ /* 0x00afe20000000006 */
[----:B------:R-:W-:-:S05]  /*4e00*/  @P1 IMAD.MOV.U32 R5, RZ, RZ, R13 ;  /* 0x000000ffff051224 */ /* 0x000fca00078e000d */
[----:B------:R0:W-:Y:S01]  /*4e10*/  @P1 STG.E.U16 desc[UR38][R4.64+0xf0], R6 ;  /* 0x0000f00604001986 */ /* 0x0001e2000c101526 */
[----:B------:R-:W-:Y:S05]  /*4e20*/  @!P0 BRA `(.L_x_157) ;  /* 0x0000000000048947 */ /* 0x000fea0003800000 */
[----:B------:R1:W5:Y:S02]  /*4e30*/  LDG.E.LTC128B.U16 R24, desc[UR38][R8.64+0xf2] ;  /* 0x0000f22608187981 */ /* 0x000364000c1e1520 */
.L_x_157:
[----:B------:R-:W-:Y:S05]  /*4e40*/  BSYNC B1 ;  /* 0x0000000000017941 */ /* 0x000fea0003800000 */
.L_x_156:
[----:B------:R-:W-:Y:S05]  /*4e50*/  @!P0 BRA `(.L_x_158) ;  /* 0x0000001000e88947 */ /* 0x000fea0003800000 */
[----:B-----5:R-:W-:-:S05]  /*4e60*/  HADD2.F32 R3, -RZ, R24.H0_H0 ;  /* 0x20000018ff037230 */ /* 0x020fca0000004100 */
[----:B0-----:R-:W-:-:S04]  /*4e70*/  FMUL R4, R3, R90 ;  /* 0x0000005a03047220 */ /* 0x001fc80000400000 */
[----:B------:R-:W-:-:S05]  /*4e80*/  FFMA R4, R87, R23, R4 ;  /* 0x0000001757047223 */ /* 0x000fca0000000004 */
[----:B------:R-:W-:-:S05]  /*4e90*/  F2FP.F16.F32.PACK_AB R4, RZ, R4 ;  /* 0x00000004ff04723e */ /* 0x000fca00000000ff */
[----:B------:R3:W-:Y:S01]  /*4ea0*/  STG.E.U16 desc[UR38][R12.64+0xf2], R4 ;  /* 0x0000f2040c007986 */ /* 0x0007e2000c101526 */
[----:B------:R-:W-:Y:S05]  /*4eb0*/  BRA `(.L_x_158) ;  /* 0x0000001000d07947 */ /* 0x000fea0003800000 */
.L_x_33:
[----:B------:R-:W-:Y:S01]  /*4ec0*/  ISETP.GT.AND P3, PT, R4, 0x1, PT ;  /* 0x000000010400780c */ /* 0x000fe20003f64270 */
[----:B------:R-:W-:Y:S01]  /*4ed0*/  ULDC.64 UR4, c[0x0][0x5c0] ;  /* 0x0001700000047ab9 */ /* 0x000fe20000000a00 */
[-C--:B------:R-:W-:Y:S01]  /*4ee0*/  FMUL R24, R24, R23.reuse ;  /* 0x0000001718187220 */ /* 0x080fe20000400000 */
[----:B------:R-:W-:Y:S01]  /*4ef0*/  LEA R6, P4, R106, UR4, 0x1 ;  /* 0x000000046a067c11 */ /* 0x000fe2000f8808ff */
[-C--:B------:R-:W-:Y:S01]  /*4f00*/  FMUL R25, R25, R23.reuse ;  /* 0x0000001719197220 */ /* 0x080fe20000400000 */
[----:B------:R-:W-:Y:S01]  /*4f10*/  ISETP.GT.AND P0, PT, R3, RZ, P3 ;  /* 0x000000ff0300720c */ /* 0x000fe20001f04270 */
[-C--:B------:R-:W-:Y:S01]  /*4f20*/  FMUL R26, R26, R23.reuse ;  /* 0x000000171a1a7220 */ /* 0x080fe20000400000 */
[----:B------:R-:W-:Y:S01]  /*4f30*/  F2FP.F16.F32.PACK_AB R24, RZ, R24 ;  /* 0x00000018ff18723e */ /* 0x000fe200000000ff */
[-C--:B------:R-:W-:Y:S01]  /*4f40*/  FMUL R27, R27, R23.reuse ;  /* 0x000000171b1b7220 */ /* 0x080fe20000400000 */
[----:B------:R-:W-:Y:S01]  /*4f50*/  LEA.HI.X R7, R106, UR5, R103, 0x1, P4 ;  /* 0x000000056a077c11 */ /* 0x000fe2000a0f0c67 */
[----:B------:R-:W-:Y:S01]  /*4f60*/  FMUL R28, R28, R23 ;  /* 0x000000171c1c7220 */ /* 0x000fe20000400000 */
[----:B------:R-:W-:Y:S01]  /*4f70*/  F2FP.F16.F32.PACK_AB R25, RZ, R25 ;  /* 0x00000019ff19723e */ /* 0x000fe200000000ff */
[-C--:B------:R-:W-:Y:S01]  /*4f80*/  FMUL R29, R29, R23.reuse ;  /* 0x000000171d1d7220 */ /* 0x080fe20000400000 */
[----:B------:R-:W-:Y:S01]  /*4f90*/  ISETP.GT.AND P2, PT, R3, 0x8, P2 ;  /* 0x000000080300780c */ /* 0x000fe20001744270 */
[----:B------:R-:W-:Y:S01]  /*4fa0*/  @P1 STG.E.U16 desc[UR38][R6.64], R24 ;  /* 0x0000001806001986 */ /* 0x000fe2000c101526 */
[----:B------:R-:W-:Y:S01]  /*4fb0*/  ISETP.GT.AND P1, PT, R4, 0x8, PT ;  /* 0x000000080400780c */ /* 0x000fe20003f24270 */
[-C--:B------:R-:W-:Y:S01]  /*4fc0*/  FMUL R30, R30, R23.reuse ;  /* 0x000000171e1e7220 */ /* 0x080fe20000400000 */
[C---:B------:R-:W-:Y:S01]  /*4fd0*/  SHF.L.U64.HI R5, R91.reuse, 0x1, R92 ;  /* 0x000000015b057819 */ /* 0x040fe2000001025c */
[----:B------:R-:W-:Y:S01]  /*4fe0*/  @P0 STG.E.U16 desc[UR38][R6.64+0x2], R25 ;  /* 0x0000021906000986 */ /* 0x000fe2000c101526 */
[----:B------:R-:W-:Y:S01]  /*4ff0*/  LEA R8, P5, R91, R6, 0x1 ;  /* 0x000000065b087211 */ /* 0x000fe200078a08ff */
[-C--:B------:R-:W-:Y:S01]  /*5000*/  FMUL R31, R31, R23.reuse ;  /* 0x000000171f1f7220 */ /* 0x080fe20000400000 */
[----:B------:R-:W-:Y:S01]  /*5010*/  ISETP.GT.AND P3, PT, R3, 0x8, P3 ;  /* 0x000000080300780c */ /* 0x000fe20001f64270 */
[-C--:B------:R-:W-:Y:S01]  /*5020*/  FMUL R32, R32, R23.reuse ;  /* 0x0000001720207220 */ /* 0x080fe20000400000 */
[----:B------:R-:W-:Y:S01]  /*5030*/  ISETP.GT.AND P0, PT, R4, 0x9, PT ;  /* 0x000000090400780c */ /* 0x000fe20003f04270 */
[----:B------:R-:W-:Y:S01]  /*5040*/  IMAD.X R9, R5, 0x1, R7, P5 ;  /* 0x0000000105097824 */ /* 0x000fe200028e0607 */
[----:B------:R-:W-:Y:S01]  /*5050*/  ISETP.GT.AND P4, PT, R3, RZ, P1 ;  /* 0x000000ff0300720c */ /* 0x000fe20000f84270 */
[-C--:B------:R-:W-:Y:S01]  /*5060*/  FMUL R33, R33, R23.reuse ;  /* 0x0000001721217220 */ /* 0x080fe20000400000 */
[----:B------:R-:W-:Y:S01]  /*5070*/  F2FP.F16.F32.PACK_AB R26, RZ, R26 ;  /* 0x0000001aff1a723e */ /* 0x000fe200000000ff */
[-C--:B------:R-:W-:Y:S01]  /*5080*/  FMUL R34, R34, R23.reuse ;  /* 0x0000001722227220 */ /* 0x080fe20000400000 */
[----:B------:R-:W-:Y:S01]  /*5090*/  ISETP.GT.AND P5, PT, R3, RZ, P0 ;  /* 0x000000ff0300720c */ /* 0x000fe200007a4270 */
[----:B------:R-:W-:Y:S01]  /*50a0*/  FMUL R35, R35, R23 ;  /* 0x0000001723237220 */ /* 0x000fe20000400000 */
[----:B------:R-:W-:Y:S01]  /*50b0*/  F2FP.F16.F32.PACK_AB R27, RZ, R27 ;  /* 0x0000001bff1b723e */ /* 0x000fe200000000ff */
[----:B------:R-:W-:Y:S01]  /*50c0*/  @P2 STG.E.U16 desc[UR38][R8.64], R26 ;  /* 0x0000001a08002986 */ /* 0x000fe2000c101526 */
[----:B------:R-:W-:Y:S01]  /*50d0*/  F2FP.F16.F32.PACK_AB R28, RZ, R28 ;  /* 0x0000001cff1c723e */ /* 0x000fe200000000ff */
[-C--:B------:R-:W-:Y:S01]  /*50e0*/  FMUL R36, R36, R23.reuse ;  /* 0x0000001724247220 */ /* 0x080fe20000400000 */
[----:B------:R-:W-:Y:S01]  /*50f0*/  ISETP.GT.AND P2, PT, R3, 0x8, P1 ;  /* 0x000000080300780c */ /* 0x000fe20000f44270 */
[----:B------:R-:W-:Y:S01]  /*5100*/  @P3 STG.E.U16 desc[UR38][R8.64+0x2], R27 ;  /* 0x0000021b08003986 */ /* 0x000fe2000c101526 */
[----:B------:R-:W-:Y:S01]  /*5110*/  ISETP.GT.AND P1, PT, R4, 0x10, PT ;  /* 0x000000100400780c */ /* 0x000fe20003f24270 */
[----:B------:R-:W-:Y:S01]  /*5120*/  FMUL R37, R37, R23 ;  /* 0x0000001725257220 */ /* 0x000fe20000400000 */
[----:B------:R-:W-:Y:S01]  /*5130*/  F2FP.F16.F32.PACK_AB R29, RZ, R29 ;  /* 0x0000001dff1d723e */ /* 0x000fe200000000ff */
[----:B------:R-:W-:Y:S01]  /*5140*/  @P4 STG.E.U16 desc[UR38][R6.64+0x10], R28 ;  /* 0x0000101c06004986 */ /* 0x000fe2000c101526 */
[C---:B------:R-:W-:Y:S01]  /*5150*/  ISETP.GT.AND P3, PT, R3.reuse, 0x8, P0 ;  /* 0x000000080300780c */ /* 0x040fe20000764270 */
[-C--:B------:R-:W-:Y:S01]  /*5160*/  FMUL R38, R38, R23.reuse ;  /* 0x0000001726267220 */ /* 0x080fe20000400000 */
[----:B------:R-:W-:Y:S01]  /*5170*/  ISETP.GT.AND P0, PT, R4, 0x11, PT ;  /* 0x000000110400780c */ /* 0x000fe20003f04270 */
[----:B------:R-:W-:Y:S01]  /*5180*/  @P5 STG.E.U16 desc[UR38][R6.64+0x12], R29 ;  /* 0x0000121d06005986 */ /* 0x000fe2000c101526 */
        /* <DEDUP_REMOVED lines=161> */
[----:B------:R-:W-:Y:S01]  /*5ba0*/  FMUL R87, R87, R23 ;  /* 0x0000001757577220 */ /* 0x000fe20000400000 */
[----:B------:R-:W-:-:S02]  /*5bb0*/  F2FP.F16.F32.PACK_AB R62, RZ, R62 ;  /* 0x0000003eff3e723e */ /* 0x000fc400000000ff */
[C---:B------:R-:W-:Y:S02]  /*5bc0*/  ISETP.GT.AND P5, PT, R3.reuse, RZ, P0 ;  /* 0x000000ff0300720c */ /* 0x040fe400007a4270 */
[----:B------:R-:W-:Y:S01]  /*5bd0*/  F2FP.F16.F32.PACK_AB R63, RZ, R63 ;  /* 0x0000003fff3f723e */ /* 0x000fe200000000ff */
[----:B------:R-:W-:Y:S01]  /*5be0*/  @P2 STG.E.U16 desc[UR38][R8.64+0x90], R62 ;  /* 0x0000903e08002986 */ /* 0x000fe2000c101526 */
[----:B------:R-:W-:Y:S02]  /*5bf0*/  F2FP.F16.F32.PACK_AB R64, RZ, R64 ;  /* 0x00000040ff40723e */ /* 0x000fe400000000ff */
[C---:B------:R-:W-:Y:S01]  /*5c00*/  ISETP.GT.AND P2, PT, R3.reuse, 0x8, P1 ;  /* 0x000000080300780c */ /* 0x040fe20000f44270 */
[----:B------:R-:W-:Y:S01]  /*5c10*/  @P3 STG.E.U16 desc[UR38][R8.64+0x92], R63 ;  /* 0x0000923f08003986 */ /* 0x000fe2000c101526 */
[----:B------:R-:W-:Y:S02]  /*5c20*/  ISETP.GT.AND P1, PT, R4, 0x58, PT ;  /* 0x000000580400780c */ /* 0x000fe40003f24270 */
[----:B------:R-:W-:Y:S01]  /*5c30*/  F2FP.F16.F32.PACK_AB R65, RZ, R65 ;  /* 0x00000041ff41723e */ /* 0x000fe200000000ff */
[----:B------:R-:W-:Y:S01]  /*5c40*/  @P4 STG.E.U16 desc[UR38][R6.64+0xa0], R64 ;  /* 0x0000a04006004986 */ /* 0x000fe2000c101526 */
[----:B------:R-:W-:-:S02]  /*5c50*/  ISETP.GT.AND P3, PT, R3, 0x8, P0 ;  /* 0x000000080300780c */ /* 0x000fc40000764270 */
[----:B------:R-:W-:Y:S01]  /*5c60*/  ISETP.GT.AND P0, PT, R4, 0x59, PT ;  /* 0x000000590400780c */ /* 0x000fe20003f04270 */
[----:B------:R-:W-:Y:S01]  /*5c70*/  @P5 STG.E.U16 desc[UR38][R6.64+0xa2], R65 ;  /* 0x0000a24106005986 */ /* 0x000fe2000c101526 */
[C---:B------:R-:W-:Y:S02]  /*5c80*/  ISETP.GT.AND P4, PT, R3.reuse, RZ, P1 ;  /* 0x000000ff0300720c */ /* 0x040fe40000f84270 */
[----:B------:R-:W-:Y:S02]  /*5c90*/  F2FP.F16.F32.PACK_AB R66, RZ, R66 ;  /* 0x00000042ff42723e */ /* 0x000fe400000000ff */
[----:B------:R-:W-:Y:S02]  /*5ca0*/  ISETP.GT.AND P5, PT, R3, RZ, P0 ;  /* 0x000000ff0300720c */ /* 0x000fe400007a4270 */
[----:B------:R-:W-:Y:S01]  /*5cb0*/  F2FP.F16.F32.PACK_AB R67, RZ, R67 ;  /* 0x00000043ff43723e */ /* 0x000fe200000000ff */
[----:B------:R-:W-:Y:S01]  /*5cc0*/  @P2 STG.E.U16 desc[UR38][R8.64+0xa0], R66 ;  /* 0x0000a04208002986 */ /* 0x000fe2000c101526 */
[----:B------:R-:W-:-:S02]  /*5cd0*/  F2FP.F16.F32.PACK_AB R68, RZ, R68 ;  /* 0x00000044ff44723e */ /* 0x000fc400000000ff */
[C---:B------:R-:W-:Y:S01]  /*5ce0*/  ISETP.GT.AND P2, PT, R3.reuse, 0x8, P1 ;  /* 0x000000080300780c */ /* 0x040fe20000f44270 */
[----:B------:R-:W-:Y:S01]  /*5cf0*/  @P3 STG.E.U16 desc[UR38][R8.64+0xa2], R67 ;  /* 0x0000a24308003986 */ /* 0x000fe2000c101526 */
[C---:B------:R-:W-:Y:S02]  /*5d00*/  ISETP.GT.AND P1, PT, R4.reuse, 0x60, PT ;  /* 0x000000600400780c */ /* 0x040fe40003f24270 */
[----:B------:R-:W-:Y:S01]  /*5d10*/  F2FP.F16.F32.PACK_AB R69, RZ, R69 ;  /* 0x00000045ff45723e */ /* 0x000fe200000000ff */
[----:B------:R-:W-:Y:S01]  /*5d20*/  @P4 STG.E.U16 desc[UR38][R6.64+0xb0], R68 ;  /* 0x0000b04406004986 */ /* 0x000fe2000c101526 */
[C---:B------:R-:W-:Y:S02]  /*5d30*/  ISETP.GT.AND P3, PT, R3.reuse, 0x8, P0 ;  /* 0x000000080300780c */ /* 0x040fe40000764270 */
[----:B------:R-:W-:Y:S01]  /*5d40*/  ISETP.GT.AND P0, PT, R4, 0x61, PT ;  /* 0x000000610400780c */ /* 0x000fe20003f04270 */
[----:B------:R-:W-:Y:S01]  /*5d50*/  @P5 STG.E.U16 desc[UR38][R6.64+0xb2], R69 ;  /* 0x0000b24506005986 */ /* 0x000fe2000c101526 */
[----:B------:R-:W-:-:S02]  /*5d60*/  ISETP.GT.AND P4, PT, R3, RZ, P1 ;  /* 0x000000ff0300720c */ /* 0x000fc40000f84270 */
[C---:B------:R-:W-:Y:S02]  /*5d70*/  ISETP.GT.AND P5, PT, R3.reuse, RZ, P0 ;  /* 0x000000ff0300720c */ /* 0x040fe400007a4270 */
[----:B------:R-:W-:Y:S02]  /*5d80*/  F2FP.F16.F32.PACK_AB R70, RZ, R70 ;  /* 0x00000046ff46723e */ /* 0x000fe400000000ff */
[----:B------:R-:W-:Y:S02]  /*5d90*/  F2FP.F16.F32.PACK_AB R71, RZ, R71 ;  /* 0x00000047ff47723e */ /* 0x000fe400000000ff */
[----:B------:R-:W-:Y:S01]  /*5da0*/  F2FP.F16.F32.PACK_AB R72, RZ, R72 ;  /* 0x00000048ff48723e */ /* 0x000fe200000000ff */
[----:B------:R-:W-:Y:S01]  /*5db0*/  @P2 STG.E.U16 desc[UR38][R8.64+0xb0], R70 ;  /* 0x0000b04608002986 */ /* 0x000fe2000c101526 */
[----:B------:R-:W-:Y:S02]  /*5dc0*/  F2FP.F16.F32.PACK_AB R73, RZ, R73 ;  /* 0x00000049ff49723e */ /* 0x000fe400000000ff */
[C---:B------:R-:W-:Y:S01]  /*5dd0*/  ISETP.GT.AND P1, PT, R3.reuse, 0x8, P1 ;  /* 0x000000080300780c */ /* 0x040fe20000f24270 */
[----:B------:R-:W-:Y:S01]  /*5de0*/  @P3 STG.E.U16 desc[UR38][R8.64+0xb2], R71 ;  /* 0x0000b24708003986 */ /* 0x000fe2000c101526 */
[----:B------:R-:W-:-:S02]  /*5df0*/  ISETP.GT.AND P2, PT, R3, 0x8, P0 ;  /* 0x000000080300780c */ /* 0x000fc40000744270 */
[C---:B------:R-:W-:Y:S01]  /*5e00*/  ISETP.GT.AND P0, PT, R4.reuse, 0x69, PT ;  /* 0x000000690400780c */ /* 0x040fe20003f04270 */
[----:B------:R-:W-:Y:S01]  /*5e10*/  @P4 STG.E.U16 desc[UR38][R6.64+0xc0], R72 ;  /* 0x0000c04806004986 */ /* 0x000fe2000c101526 */
[----:B------:R-:W-:Y:S02]  /*5e20*/  ISETP.GT.AND P4, PT, R4, 0x68, PT ;  /* 0x000000680400780c */ /* 0x000fe40003f84270 */
[----:B------:R-:W-:Y:S01]  /*5e30*/  F2FP.F16.F32.PACK_AB R74, RZ, R74 ;  /* 0x0000004aff4a723e */ /* 0x000fe200000000ff */
[----:B------:R-:W-:Y:S01]  /*5e40*/  @P5 STG.E.U16 desc[UR38][R6.64+0xc2], R73 ;  /* 0x0000c24906005986 */ /* 0x000fe2000c101526 */
[C---:B------:R-:W-:Y:S02]  /*5e50*/  ISETP.GT.AND P5, PT, R3.reuse, RZ, P4 ;  /* 0x000000ff0300720c */ /* 0x040fe400027a4270 */
[----:B------:R-:W-:Y:S01]  /*5e60*/  ISETP.GT.AND P3, PT, R3, RZ, P0 ;  /* 0x000000ff0300720c */ /* 0x000fe20000764270 */
[----:B------:R-:W-:Y:S01]  /*5e70*/  @P1 STG.E.U16 desc[UR38][R8.64+0xc0], R74 ;  /* 0x0000c04a08001986 */ /* 0x000fe2000c101526 */
[----:B------:R-:W-:-:S02]  /*5e80*/  F2FP.F16.F32.PACK_AB R75, RZ, R75 ;  /* 0x0000004bff4b723e */ /* 0x000fc400000000ff */
[----:B------:R-:W-:Y:S02]  /*5e90*/  F2FP.F16.F32.PACK_AB R76, RZ, R76 ;  /* 0x0000004cff4c723e */ /* 0x000fe400000000ff */
[C---:B------:R-:W-:Y:S01]  /*5ea0*/  ISETP.GT.AND P4, PT, R3.reuse, 0x8, P4 ;  /* 0x000000080300780c */ /* 0x040fe20002784270 */
[----:B------:R-:W-:Y:S01]  /*5eb0*/  @P2 STG.E.U16 desc[UR38][R8.64+0xc2], R75 ;  /* 0x0000c24b08002986 */ /* 0x000fe2000c101526 */
[----:B------:R-:W-:Y:S02]  /*5ec0*/  F2FP.F16.F32.PACK_AB R77, RZ, R77 ;  /* 0x0000004dff4d723e */ /* 0x000fe400000000ff */
[C---:B------:R-:W-:Y:S01]  /*5ed0*/  ISETP.GT.AND P2, PT, R4.reuse, 0x71, PT ;  /* 0x000000710400780c */ /* 0x040fe20003f44270 */
[----:B------:R-:W-:Y:S01]  /*5ee0*/  @P5 STG.E.U16 desc[UR38][R6.64+0xd0], R76 ;  /* 0x0000d04c06005986 */ /* 0x000fe2000c101526 */
[----:B------:R-:W-:Y:S02]  /*5ef0*/  ISETP.GT.AND P5, PT, R3, 0x8, P0 ;  /* 0x000000080300780c */ /* 0x000fe400007a4270 */
[C---:B------:R-:W-:Y:S01]  /*5f00*/  ISETP.GT.AND P1, PT, R4.reuse, 0x78, PT ;  /* 0x000000780400780c */ /* 0x040fe20003f24270 */
[----:B------:R-:W-:Y:S01]  /*5f10*/  @P3 STG.E.U16 desc[UR38][R6.64+0xd2], R77 ;  /* 0x0000d24d06003986 */ /* 0x000fe2000c101526 */
[----:B------:R-:W-:-:S02]  /*5f20*/  ISETP.GT.AND P3, PT, R4, 0x70, PT ;  /* 0x000000700400780c */ /* 0x000fc40003f64270 */
[----:B------:R-:W-:Y:S01]  /*5f30*/  ISETP.GT.AND P0, PT, R4, 0x79, PT ;  /* 0x000000790400780c */ /* 0x000fe20003f04270 */
[----:B------:R-:W-:Y:S01]  /*5f40*/  @P4 IMAD.MOV.U32 R4, RZ, RZ, R8 ;  /* 0x000000ffff044224 */ /* 0x000fe200078e0008 */
[----:B------:R-:W-:Y:S01]  /*5f50*/  F2FP.F16.F32.PACK_AB R78, RZ, R78 ;  /* 0x0000004eff4e723e */ /* 0x000fe200000000ff */
[----:B------:R-:W-:Y:S01]  /*5f60*/  @P4 IMAD.MOV.U32 R5, RZ, RZ, R9 ;  /* 0x000000ffff054224 */ /* 0x000fe200078e0009 */
[----:B------:R-:W-:Y:S02]  /*5f70*/  F2FP.F16.F32.PACK_AB R79, RZ, R79 ;  /* 0x0000004fff4f723e */ /* 0x000fe400000000ff */
[----:B------:R-:W-:Y:S02]  /*5f80*/  F2FP.F16.F32.PACK_AB R80, RZ, R80 ;  /* 0x00000050ff50723e */ /* 0x000fe400000000ff */
[----:B------:R0:W-:Y:S01]  /*5f90*/  @P4 STG.E.U16 desc[UR38][R4.64+0xd0], R78 ;  /* 0x0000d04e04004986 */ /* 0x0001e2000c101526 */
[----:B------:R-:W-:Y:S02]  /*5fa0*/  ISETP.GT.AND P4, PT, R3, RZ, P2 ;  /* 0x000000ff0300720c */ /* 0x000fe40001784270 */
[----:B------:R-:W-:-:S02]  /*5fb0*/  F2FP.F16.F32.PACK_AB R81, RZ, R81 ;  /* 0x00000051ff51723e */ /* 0x000fc400000000ff */
[----:B------:R-:W-:Y:S02]  /*5fc0*/  ISETP.GT.AND P2, PT, R3, 0x8, P2 ;  /* 0x000000080300780c */ /* 0x000fe40001744270 */
[----:B------:R-:W-:Y:S02]  /*5fd0*/  F2FP.F16.F32.PACK_AB R82, RZ, R82 ;  /* 0x00000052ff52723e */ /* 0x000fe400000000ff */
[----:B------:R-:W-:Y:S02]  /*5fe0*/  F2FP.F16.F32.PACK_AB R83, RZ, R83 ;  /* 0x00000053ff53723e */ /* 0x000fe400000000ff */
[----:B------:R-:W-:Y:S01]  /*5ff0*/  F2FP.F16.F32.PACK_AB R84, RZ, R84 ;  /* 0x00000054ff54723e */ /* 0x000fe200000000ff */
[----:B0-----:R-:W-:Y:S01]  /*6000*/  @P5 IMAD.MOV.U32 R4, RZ, RZ, R8 ;  /* 0x000000ffff045224 */ /* 0x001fe200078e0008 */
[----:B------:R-:W-:Y:S01]  /*6010*/  F2FP.F16.F32.PACK_AB R85, RZ, R85 ;  /* 0x00000055ff55723e */ /* 0x000fe200000000ff */
[----:B------:R-:W-:Y:S01]  /*6020*/  @P5 IMAD.MOV.U32 R5, RZ, RZ, R9 ;  /* 0x000000ffff055224 */ /* 0x000fe200078e0009 */
[----:B------:R-:W-:-:S02]  /*6030*/  F2FP.F16.F32.PACK_AB R86, RZ, R86 ;  /* 0x00000056ff56723e */ /* 0x000fc400000000ff */
[----:B------:R-:W-:Y:S02]  /*6040*/  F2FP.F16.F32.PACK_AB R87, RZ, R87 ;  /* 0x00000057ff57723e */ /* 0x000fe400000000ff */
[----:B------:R0:W-:Y:S01]  /*6050*/  @P5 STG.E.U16 desc[UR38][R4.64+0xd2], R79 ;  /* 0x0000d24f04005986 */ /* 0x0001e2000c101526 */
[C---:B------:R-:W-:Y:S02]  /*6060*/  ISETP.GT.AND P5, PT, R3.reuse, RZ, P3 ;  /* 0x000000ff0300720c */ /* 0x040fe40001fa4270 */
[----:B------:R-:W-:-:S11]  /*6070*/  ISETP.GT.AND P3, PT, R3, 0x8, P3 ;  /* 0x000000080300780c */ /* 0x000fd60001f64270 */
[----:B0-----:R-:W-:Y:S02]  /*6080*/  @P5 IMAD.MOV.U32 R4, RZ, RZ, R6 ;  /* 0x000000ffff045224 */ /* 0x001fe400078e0006 */
[----:B------:R-:W-:-:S05]  /*6090*/  @P5 IMAD.MOV.U32 R5, RZ, RZ, R7 ;  /* 0x000000ffff055224 */ /* 0x000fca00078e0007 */
[----:B------:R0:W-:Y:S01]  /*60a0*/  @P5 STG.E.U16 desc[UR38][R4.64+0xe0], R80 ;  /* 0x0000e05004005986 */ /* 0x0001e2000c101526 */
[C---:B------:R-:W-:Y:S02]  /*60b0*/  ISETP.GT.AND P5, PT, R3.reuse, RZ, P0 ;  /* 0x000000ff0300720c */ /* 0x040fe400007a4270 */
[----:B------:R-:W-:Y:S01]  /*60c0*/  ISETP.GT.AND P0, PT, R3, 0x8, P0 ;  /* 0x000000080300780c */ /* 0x000fe20000704270 */
[----:B0-----:R-:W-:Y:S02]  /*60d0*/  @P4 IMAD.MOV.U32 R4, RZ, RZ, R6 ;  /* 0x000000ffff044224 */ /* 0x001fe400078e0006 */
[----:B------:R-:W-:-:S05]  /*60e0*/  @P4 IMAD.MOV.U32 R5, RZ, RZ, R7 ;  /* 0x000000ffff054224 */ /* 0x000fca00078e0007 */
[----:B------:R0:W-:Y:S01]  /*60f0*/  @P4 STG.E.U16 desc[UR38][R4.64+0xe2], R81 ;  /* 0x0000e25104004986 */ /* 0x0001e2000c101526 */
[C---:B------:R-:W-:Y:S02]  /*6100*/  ISETP.GT.AND P4, PT, R3.reuse, RZ, P1 ;  /* 0x000000ff0300720c */ /* 0x040fe40000f84270 */
[----:B------:R-:W-:Y:S01]  /*6110*/  ISETP.GT.AND P1, PT, R3, 0x8, P1 ;  /* 0x000000080300780c */ /* 0x000fe20000f24270 */
[----:B0-----:R-:W-:Y:S02]  /*6120*/  @P3 IMAD.MOV.U32 R4, RZ, RZ, R8 ;  /* 0x000000ffff043224 */ /* 0x001fe400078e0008 */
[----:B------:R-:W-:-:S05]  /*6130*/  @P3 IMAD.MOV.U32 R5, RZ, RZ, R9 ;  /* 0x000000ffff053224 */ /* 0x000fca00078e0009 */
[----:B------:R0:W-:Y:S02]  /*6140*/  @P3 STG.E.U16 desc[UR38][R4.64+0xe0], R82 ;  /* 0x0000e05204003986 */ /* 0x0001e4000c101526 */
[----:B0-----:R-:W-:Y:S02]  /*6150*/  @P2 IMAD.MOV.U32 R4, RZ, RZ, R8 ;  /* 0x000000ffff042224 */ /* 0x001fe400078e0008 */
[----:B------:R-:W-:-:S05]  /*6160*/  @P2 IMAD.MOV.U32 R5, RZ, RZ, R9 ;  /* 0x000000ffff052224 */ /* 0x000fca00078e0009 */
[----:B------:R0:W-:Y:S02]  /*6170*/  @P2 STG.E.U16 desc[UR38][R4.64+0xe2], R83 ;  /* 0x0000e25304002986 */ /* 0x0001e4000c101526 */
[----:B0-----:R-:W-:Y:S02]  /*6180*/  @P4 IMAD.MOV.U32 R4, RZ, RZ, R6 ;  /* 0x000000ffff044224 */ /* 0x001fe400078e0006 */
[----:B------:R-:W-:-:S05]  /*6190*/  @P4 IMAD.MOV.U32 R5, RZ, RZ, R7 ;  /* 0x000000ffff054224 */ /* 0x000fca00078e0007 */
[----:B------:R0:W-:Y:S04]  /*61a0*/  @P4 STG.E.U16 desc[UR38][R4.64+0xf0], R84 ;  /* 0x0000f05404004986 */ /* 0x0001e8000c101526 */
[----:B------:R1:W-:Y:S01]  /*61b0*/  @P5 STG.E.U16 desc[UR38][R6.64+0xf2], R85 ;  /* 0x0000f25506005986 */ /* 0x0003e2000c101526 */
[----:B0-----:R-:W-:Y:S02]  /*61c0*/  @P1 IMAD.MOV.U32 R4, RZ, RZ, R8 ;  /* 0x000000ffff041224 */ /* 0x001fe400078e0008 */
[----:B------:R-:W-:-:S05]  /*61d0*/  @P1 IMAD.MOV.U32 R5, RZ, RZ, R9 ;  /* 0x000000ffff051224 */ /* 0x000fca00078e0009 */
[----:B------:R1:W-:Y:S04]  /*61e0*/  @P1 STG.E.U16 desc[UR38][R4.64+0xf0], R86 ;  /* 0x0000f05604001986 */ /* 0x0003e8000c101526 */
[----:B------:R1:W-:Y:S02]  /*61f0*/  @P0 STG.E.U16 desc[UR38][R8.64+0xf2], R87 ;  /* 0x0000f25708000986 */ /* 0x0003e4000c101526 */
.L_x_158:
[----:B------:R-:W-:Y:S05]  /*6200*/  BSYNC B0 ;  /* 0x0000000000007941 */ /* 0x000fea0003800000 */
.L_x_32:
[----:B------:R-:W-:Y:S01]  /*6210*/  IADD3 R16, P0, R16, UR36, RZ ;  /* 0x0000002410107c10 */ /* 0x000fe2000ff1e0ff */
[----:B------:R-:W-:Y:S01]  /*6220*/  ULDC.64 UR4, c[0x0][0x650] ;  /* 0x0001940000047ab9 */ /* 0x000fe20000000a00 */
[----:B------:R-:W-:Y:S01]  /*6230*/  PRMT R3, RZ, 0x7610, R3 ;  /* 0x00007610ff037816 */ /* 0x000fe20000000003 */
[----:B------:R-:W-:Y:S01]  /*6240*/  IMAD.MOV.U32 R100, RZ, RZ, -0x1 ;  /* 0xffffffffff647424 */ /* 0x000fe200078e00ff */
[----:B------:R-:W-:Y:S01]  /*6250*/  IADD3.X R17, R17, UR42, RZ, P0, !PT ;  /* 0x0000002a11117c10 */ /* 0x000fe200087fe4ff */
[----:B------:R-:W-:Y:S01]  /*6260*/  IMAD.MOV.U32 R101, RZ, RZ, -0x1 ;  /* 0xffffffffff657424 */ /* 0x000fe200078e00ff */
[----:B------:R-:W-:-:S04]  /*6270*/  ISETP.GE.U32.AND P0, PT, R16, UR4, PT ;  /* 0x0000000410007c0c */ /* 0x000fc8000bf06070 */
[----:B------:R-:W-:-:S13]  /*6280*/  ISETP.GE.U32.AND.EX P0, PT, R17, UR5, PT, P0 ;  /* 0x0000000511007c0c */ /* 0x000fda000bf06100 */
[----:B------:R-:W-:Y:S05]  /*6290*/  @P0 BRA `(.L_x_159) ;  /* 0x00000004004c0947 */ /* 0x000fea0003800000 */
[----:B------:R-:W0:Y:S01]  /*62a0*/  LDC.64 R10, c[0x0][0x628] ;  /* 0x00018a00ff0a7b82 */ /* 0x000e220000000a00 */
[----:B---3--:R-:W3:Y:S01]  /*62b0*/  S2R R12, SR_CTAID.X ;  /* 0x00000000000c7919 */ /* 0x008ee20000002500 */
[----:B-12-4-:R-:W-:Y:S02]  /*62c0*/  IMAD.MOV.U32 R8, RZ, RZ, R16 ;  /* 0x000000ffff087224 */ /* 0x016fe400078e0010 */
[----:B------:R-:W-:Y:S01]  /*62d0*/  IMAD.MOV.U32 R9, RZ, RZ, R17 ;  /* 0x000000ffff097224 */ /* 0x000fe200078e0011 */
[----:B------:R-:W1:Y:S03]  /*62e0*/  S2R R20, SR_CTAID.Y ;  /* 0x0000000000147919 */ /* 0x000e660000002600 */
[----:B------:R-:W2:Y:S08]  /*62f0*/  LDC R0, c[0x0][0x630] ;  /* 0x00018c00ff007b82 */ /* 0x000eb00000000800 */
[----:B------:R-:W4:Y:S01]  /*6300*/  LDC.64 R14, c[0x0][0x620] ;  /* 0x00018800ff0e7b82 */ /* 0x000f220000000a00 */
[----:B0-----:R-:W-:-:S04]  /*6310*/  ISETP.NE.U32.AND P0, PT, R10, RZ, PT ;  /* 0x000000ff0a00720c */ /* 0x001fc80003f05070 */
[----:B------:R-:W-:-:S13]  /*6320*/  ISETP.NE.AND.EX P0, PT, R11, RZ, PT, P0 ;  /* 0x000000ff0b00720c */ /* 0x000fda0003f05300 */
[----:B-1234-:R-:W-:Y:S05]  /*6330*/  @!P0 BRA `(.L_x_160) ;  /* 0x0000000000288947 */ /* 0x01efea0003800000 */
        /* <DEDUP_REMOVED lines=10> */
.L_x_160:
[-CC-:B------:R-:W-:Y:S01]  /*63e0*/  SHF.R.U64 R101, R8, R0.reuse, R9.reuse ;  /* 0x0000000008657219 */ /* 0x180fe20000001209 */
[----:B------:R-:W0:Y:S01]  /*63f0*/  LDC.64 R26, c[0x0][0x640] ;  /* 0x00019000ff1a7b82 */ /* 0x000e220000000a00 */
[----:B------:R-:W-:Y:S01]  /*6400*/  SHF.R.U32.HI R0, RZ, R0, R9 ;  /* 0x00000000ff007219 */ /* 0x000fe20000011609 */
[----:B------:R-:W-:Y:S01]  /*6410*/  ULDC UR4, c[0x0][0x150] ;  /* 0x0000540000047ab9 */ /* 0x000fe20000000800 */
[----:B------:R-:W-:Y:S02]  /*6420*/  IADD3 R3, P0, RZ, -R101, RZ ;  /* 0x80000065ff037210 */ /* 0x000fe40007f1e0ff */
[----:B------:R-:W-:-:S03]  /*6430*/  I2FP.F32.U32 R7, R12 ;  /* 0x0000000c00077245 */ /* 0x000fc60000201000 */
[----:B------:R-:W1:Y:S01]  /*6440*/  LDC R6, c[0x0][0x618] ;  /* 0x00018600ff067b82 */ /* 0x000e620000000800 */
[----:B------:R-:W-:Y:S02]  /*6450*/  IMAD.X R5, RZ, RZ, ~R0, P0 ;  /* 0x000000ffff057224 */ /* 0x000fe400000e0e00 */
[----:B------:R-:W-:Y:S01]  /*6460*/  FMUL R7, R7, UR4 ;  /* 0x0000000407077c20 */ /* 0x000fe20008400000 */
[----:B------:R-:W-:Y:S01]  /*6470*/  ULDC UR4, c[0x0][0x154] ;  /* 0x0000550000047ab9 */ /* 0x000fe20000000800 */
[-C--:B------:R-:W-:Y:S02]  /*6480*/  IMAD R0, R5, R14.reuse, RZ ;  /* 0x0000000e05007224 */ /* 0x080fe400078e02ff */
[C---:B------:R-:W-:Y:S01]  /*6490*/  IMAD.WIDE.U32 R4, R3.reuse, R14, R16 ;  /* 0x0000000e03047225 */ /* 0x040fe200078e0010 */
[----:B------:R-:W2:Y:S01]  /*64a0*/  LDC R8, c[0x0][0x608] ;  /* 0x00018200ff087b82 */ /* 0x000ea20000000800 */
[----:B------:R-:W3:Y:S02]  /*64b0*/  F2I.U32.TRUNC.NTZ R7, R7 ;  /* 0x0000000700077305 */ /* 0x000ee4000020f000 */
[----:B------:R-:W-:Y:S01]  /*64c0*/  IMAD R3, R3, R15, R0 ;  /* 0x0000000f03037224 */ /* 0x000fe200078e0200 */
[----:B------:R-:W-:-:S03]  /*64d0*/  I2FP.F32.U32 R0, R20 ;  /* 0x0000001400007245 */ /* 0x000fc60000201000 */
[----:B------:R-:W-:Y:S01]  /*64e0*/  IMAD.IADD R3, R5, 0x1, R3 ;  /* 0x0000000105037824 */ /* 0x000fe200078e0203 */
[----:B------:R-:W4:Y:S01]  /*64f0*/  LDC R11, c[0x0][0x658] ;  /* 0x00019600ff0b7b82 */ /* 0x000f220000000800 */
[----:B0-----:R-:W-:-:S04]  /*6500*/  ISETP.NE.U32.AND P0, PT, R26, RZ, PT ;  /* 0x000000ff1a00720c */ /* 0x001fc80003f05070 */
[----:B------:R-:W-:-:S03]  /*6510*/  ISETP.NE.AND.EX P0, PT, R27, RZ, PT, P0 ;  /* 0x000000ff1b00720c */ /* 0x000fc60003f05300 */
[----:B------:R-:W0:Y:S01]  /*6520*/  LDC R9, c[0x0][0x144] ;  /* 0x00005100ff097b82 */ /* 0x000e220000000800 */
[-C--:B-1----:R-:W-:Y:S01]  /*6530*/  SHF.R.U64 R10, R4, R6.reuse, R3 ;  /* 0x00000006040a7219 */ /* 0x082fe20000001203 */
[----:B---3--:R-:W-:Y:S01]  /*6540*/  IMAD.MOV R7, RZ, RZ, -R7 ;  /* 0x000000ffff077224 */ /* 0x008fe200078e0a07 */
[----:B------:R-:W-:Y:S01]  /*6550*/  SHF.R.U32.HI R3, RZ, R6, R3 ;  /* 0x00000006ff037219 */ /* 0x000fe20000011603 */
[----:B------:R-:W-:-:S04]  /*6560*/  FMUL R6, R0, UR4 ;  /* 0x0000000400067c20 */ /* 0x000fc80008400000 */
[----:B------:R-:W1:Y:S01]  /*6570*/  LDC R21, c[0x0][0x148] ;  /* 0x00005200ff157b82 */ /* 0x000e620000000800 */
[----:B------:R3:W0:Y:S01]  /*6580*/  F2I.U32.TRUNC.NTZ R14, R6 ;  /* 0x00000006000e7305 */ /* 0x000622000020f000 */
[-CC-:B--2---:R-:W-:Y:S02]  /*6590*/  SHF.R.U64 R13, R10, R8.reuse, R3.reuse ;  /* 0x000000080a0d7219 */ /* 0x184fe40000001203 */
[----:B------:R-:W-:-:S04]  /*65a0*/  SHF.R.U32.HI R0, RZ, R8, R3 ;  /* 0x00000008ff007219 */ /* 0x000fc80000011603 */
[----:B-----5:R-:W2:Y:S01]  /*65b0*/  LDC R24, c[0x0][0x648] ;  /* 0x00019200ff187b82 */ /* 0x020ea20000000800 */
[-CC-:B----4-:R-:W-:Y:S02]  /*65c0*/  SHF.R.U64 R15, R13, R11.reuse, R0.reuse ;  /* 0x0000000b0d0f7219 */ /* 0x190fe40000001200 */
[----:B------:R-:W-:-:S03]  /*65d0*/  SHF.R.U32.HI R5, RZ, R11, R0 ;  /* 0x0000000bff057219 */ /* 0x000fc60000011600 */
[----:B------:R-:W-:Y:S02]  /*65e0*/  IMAD.MOV.U32 R4, RZ, RZ, R15 ;  /* 0x000000ffff047224 */ /* 0x000fe400078e000f */
[----:B------:R-:W4:Y:S01]  /*65f0*/  LDC R28, c[0x0][0x638] ;  /* 0x00018e00ff1c7b82 */ /* 0x000f220000000800 */
[----:B0-----:R-:W-:-:S07]  /*6600*/  IMAD R25, R9, R7, R12 ;  /* 0x0000000709197224 */ /* 0x001fce00078e020c */
[----:B------:R-:W0:Y:S08]  /*6610*/  LDC R29, c[0x0][0x610] ;  /* 0x00018400ff1d7b82 */ /* 0x000e300000000800 */
[----:B------:R-:W0:Y:S01]  /*6620*/  LDC R30, c[0x0][0x600] ;  /* 0x00018000ff1e7b82 */ /* 0x000e220000000800 */
[----:B-123--:R-:W-:Y:S05]  /*6630*/  @!P0 BRA `(.L_x_161) ;  /* 0x0000000000288947 */ /* 0x00efea0003800000 */
[----:B------:R-:W1:Y:S02]  /*6640*/  LDC R0, c[0x0][0x64c] ;  /* 0x00019300ff007b82 */ /* 0x000e640000000800 */
[----:B-1----:R-:W-:-:S05]  /*6650*/  IADD3 R3, P0, R15, R0, RZ ;  /* 0x000000000f037210 */ /* 0x002fca0007f1e0ff */
        /* <DEDUP_REMOVED lines=8> */
.L_x_161:
[----:B------:R-:W-:Y:S01]  /*66e0*/  ISETP.NE.AND P0, PT, R2, 0x1, PT ;  /* 0x000000010200780c */ /* 0x000fe20003f05270 */
[----:B------:R-:W-:Y:S01]  /*66f0*/  IMAD.MOV R14, RZ, RZ, -R14 ;  /* 0x000000ffff0e7224 */ /* 0x000fe200078e0a0e */
[----:B------:R-:W-:Y:S02]  /*6700*/  SHF.R.U64 R3, R4, R24, R5 ;  /* 0x0000001804037219 */ /* 0x000fe40000001205 */
[----:B------:R-:W-:Y:S02]  /*6710*/  LOP3.LUT R0, R13, R98, RZ, 0xc0, !PT ;  /* 0x000000620d007212 */ /* 0x000fe400078ec0ff */
[----:B------:R-:W-:Y:S01]  /*6720*/  LOP3.LUT R10, R10, R97, RZ, 0xc0, !PT ;  /* 0x000000610a0a7212 */ /* 0x000fe200078ec0ff */
[----:B------:R-:W-:Y:S02]  /*6730*/  IMAD.MOV R4, RZ, RZ, -R3 ;  /* 0x000000ffff047224 */ /* 0x000fe400078e0a03 */
[----:B------:R-:W-:Y:S02]  /*6740*/  IMAD R0, R93, R3, R0 ;  /* 0x000000035d007224 */ /* 0x000fe400078e0200 */
[----:B----4-:R-:W-:-:S02]  /*6750*/  IMAD R3, R4, R28, R15 ;  /* 0x0000001c04037224 */ /* 0x010fc400078e020f */
[----:B------:R-:W-:Y:S02]  /*6760*/  @P0 IMAD R25, R21, R14, R20 ;  /* 0x0000000e15190224 */ /* 0x000fe400078e0214 */
[----:B0-----:R-:W-:Y:S02]  /*6770*/  IMAD R5, R3, R30, R10 ;  /* 0x0000001e03057224 */ /* 0x001fe400078e020a */
[----:B------:R-:W-:Y:S02]  /*6780*/  IMAD R0, R0, R29, R25 ;  /* 0x0000001d00007224 */ /* 0x000fe400078e0219 */
[----:B------:R-:W-:-:S03]  /*6790*/  IMAD.MOV.U32 R4, RZ, RZ, 0x1 ;  /* 0x00000001ff047424 */ /* 0x000fc600078e00ff */
[----:B------:R-:W-:Y:S02]  /*67a0*/  SEL R100, R5, R0, !P0 ;  /* 0x0000000005647207 */ /* 0x000fe40004000000 */
[----:B------:R-:W-:Y:S02]  /*67b0*/  PRMT R3, R4, 0x7610, R3 ;  /* 0x0000761004037816 */ /* 0x000fe40000000003 */
[----:B------:R-:W-:-:S07]  /*67c0*/  SEL R0, R0, R5, !P0 ;  /* 0x0000000500007207 */ /* 0x000fce0004000000 */
.L_x_159:
[----:B------:R-:W-:Y:S01]  /*67d0*/  LOP3.LUT P0, RZ, R3, 0xff, RZ, 0xc0, !PT ;  /* 0x000000ff03ff7812 */ /* 0x000fe2000780c0ff */
[----:B------:R-:W-:Y:S01]  /*67e0*/  UIMAD.WIDE.U32 UR4, UR41, -0x55555555, URZ ;  /* 0xaaaaaaab290478a5 */ /* 0x000fe2000f8e003f */
[----:B------:R-:W-:-:S03]  /*67f0*/  IMAD.MOV.U32 R103, RZ, RZ, R0 ;  /* 0x000000ffff677224 */ /* 0x000fc600078e0000 */
[----:B------:R-:W-:-:S04]  /*6800*/  USHF.R.U32.HI UR4, URZ, 0x1, UR5 ;  /* 0x000000013f047899 */ /* 0x000fc80008011605 */
[----:B------:R-:W-:-:S04]  /*6810*/  UIMAD UR41, UR4, -0x3, UR41 ;  /* 0xfffffffd042978a4 */ /* 0x000fc8000f8e0229 */
[----:B------:R-:W-:Y:S08]  /*6820*/  @P0 BRA `(.L_x_162) ;  /* 0xffffffac000c0947 */ /* 0x000ff0000383ffff */
[----:B------:R-:W-:Y:S05]  /*6830*/  EXIT ;  /* 0x000000000000794d */ /* 0x000fea0003800000 */
.L_x_7:
        /* <DEDUP_REMOVED lines=26> */
.L_x_164:
[----:B------:R-:W0:Y:S01]  /*69e0*/  LDC.64 R28, c[0x0][0x640] ;  /* 0x00019000ff1c7b82 */ /* 0x000e220000000a00 */
[-CC-:B------:R-:W-:Y:S01]  /*69f0*/  SHF.R.U64 R21, R14, R8.reuse, R15.reuse ;  /* 0x000000080e157219 */ /* 0x180fe2000000120f */
[----:B------:R-:W-:Y:S01]  /*6a00*/  IMAD.MOV.U32 R31, RZ, RZ, 0x1 ;  /* 0x00000001ff1f7424 */ /* 0x000fe200078e00ff */
[----:B------:R-:W-:Y:S02]  /*6a10*/  SHF.R.U32.HI R7, RZ, R8, R15 ;  /* 0x00000008ff077219 */ /* 0x000fe4000001160f */
[----:B------:R-:W-:-:S03]  /*6a20*/  IADD3 R13, P0, RZ, -R21, RZ ;  /* 0x80000015ff0d7210 */ /* 0x000fc60007f1e0ff */
[----:B------:R-:W1:Y:S02]  /*6a30*/  LDC R12, c[0x0][0x618] ;  /* 0x00018600ff0c7b82 */ /* 0x000e640000000800 */
[----:B------:R-:W-:Y:S02]  /*6a40*/  IMAD.X R7, RZ, RZ, ~R7, P0 ;  /* 0x000000ffff077224 */ /* 0x000fe400000e0e07 */
[----:B------:R-:W-:-:S04]  /*6a50*/  IMAD.WIDE.U32 R10, R13, R24, R16 ;  /* 0x000000180d0a7225 */ /* 0x000fc800078e0010 */
[----:B------:R-:W2:Y:S01]  /*6a60*/  LDC R14, c[0x0][0x608] ;  /* 0x00018200ff0e7b82 */ /* 0x000ea20000000800 */
[----:B------:R-:W-:-:S04]  /*6a70*/  IMAD R8, R7, R24, RZ ;  /* 0x0000001807087224 */ /* 0x000fc800078e02ff */
[----:B------:R-:W-:-:S03]  /*6a80*/  IMAD R7, R13, R25, R8 ;  /* 0x000000190d077224 */ /* 0x000fc600078e0208 */
[----:B------:R-:W3:Y:S01]  /*6a90*/  LDC R26, c[0x0][0x658] ;  /* 0x00019600ff1a7b82 */ /* 0x000ee20000000800 */
[----:B------:R-:W-:Y:S01]  /*6aa0*/  IMAD.IADD R7, R11, 0x1, R7 ;  /* 0x000000010b077824 */ /* 0x000fe200078e0207 */
[----:B0-----:R-:W-:Y:S01]  /*6ab0*/  ISETP.NE.U32.AND P0, PT, R28, RZ, PT ;  /* 0x000000ff1c00720c */ /* 0x001fe20003f05070 */
[----:B------:R-:W-:-:S03]  /*6ac0*/  IMAD.MOV.U32 R11, RZ, RZ, -0x1 ;  /* 0xffffffffff0b7424 */ /* 0x000fc600078e00ff */
        /* <DEDUP_REMOVED lines=8> */
[-C--:B---3--:R-:W-:Y:S02]  /*6b50*/  SHF.L.U32 R10, R11, R26.reuse, RZ ;  /* 0x0000001a0b0a7219 */ /* 0x088fe400000006ff */
[--C-:B------:R-:W-:Y:S02]  /*6b60*/  SHF.R.U64 R24, R22, R26, R7.reuse ;  /* 0x0000001a16187219 */ /* 0x100fe40000001207 */
[----:B------:R-:W-:Y:S02]  /*6b70*/  LOP3.LUT R33, RZ, R10, RZ, 0x33, !PT ;  /* 0x0000000aff217212 */ /* 0x000fe400078e33ff */
[----:B------:R-:W-:Y:S01]  /*6b80*/  SHF.R.U32.HI R11, RZ, R26, R7 ;  /* 0x0000001aff0b7219 */ /* 0x000fe20000011607 */
[----:B------:R-:W3:Y:S01]  /*6b90*/  LDC R30, c[0x0][0x610] ;  /* 0x00018400ff1e7b82 */ /* 0x000ee20000000800 */
[----:B------:R-:W-:Y:S01]  /*6ba0*/  IMAD.MOV.U32 R10, RZ, RZ, R24 ;  /* 0x000000ffff0a7224 */ /* 0x000fe200078e0018 */
[----:B------:R-:W-:Y:S06]  /*6bb0*/  @!P0 BRA `(.L_x_165) ;  /* 0x0000000000288947 */ /* 0x000fec0003800000 */
        /* <DEDUP_REMOVED lines=10> */
.L_x_165:
[----:B------:R-:W-:Y:S02]  /*6c60*/  ISETP.NE.AND P0, PT, R2, 0x1, PT ;  /* 0x000000010200780c */ /* 0x000fe40003f05270 */
[----:B-1----:R-:W-:Y:S01]  /*6c70*/  SHF.R.U64 R8, R10, R8, R11 ;  /* 0x000000080a087219 */ /* 0x002fe2000000120b */
[----:B0-----:R-:W-:Y:S01]  /*6c80*/  VIADD R11, R25, 0xffffffff ;  /* 0xffffffff190b7836 */ /* 0x001fe20000000000 */
[----:B------:R-:W-:Y:S02]  /*6c90*/  SHF.L.U32 R31, R31, R26, RZ ;  /* 0x0000001a1f1f7219 */ /* 0x000fe400000006ff */
[----:B------:R-:W-:Y:S01]  /*6ca0*/  LOP3.LUT R5, R22, R33, RZ, 0xc0, !PT ;  /* 0x0000002116057212 */ /* 0x000fe200078ec0ff */
[----:B------:R-:W-:-:S04]  /*6cb0*/  IMAD.MOV R7, RZ, RZ, -R8 ;  /* 0x000000ffff077224 */ /* 0x000fc800078e0a08 */
[----:B------:R-:W-:Y:S02]  /*6cc0*/  IMAD R5, R31, R8, R5 ;  /* 0x000000081f057224 */ /* 0x000fe400078e0205 */
[----:B------:R-:W-:Y:S01]  /*6cd0*/  @P0 IMAD R6, R9, R23, R4 ;  /* 0x0000001709060224 */ /* 0x000fe200078e0204 */
[----:B------:R-:W-:Y:S01]  /*6ce0*/  LOP3.LUT R9, R20, R11, RZ, 0xc0, !PT ;  /* 0x0000000b14097212 */ /* 0x000fe200078ec0ff */
[----:B--2---:R-:W-:Y:S02]  /*6cf0*/  IMAD R4, R7, R27, R24 ;  /* 0x0000001b07047224 */ /* 0x004fe400078e0218 */
[----:B---3--:R-:W-:Y:S02]  /*6d00*/  IMAD R6, R5, R30, R6 ;  /* 0x0000001e05067224 */ /* 0x008fe400078e0206 */
[----:B------:R-:W-:Y:S02]  /*6d10*/  IMAD R5, R4, R25, R9 ;  /* 0x0000001904057224 */ /* 0x000fe400078e0209 */
[----:B------:R-:W-:-:S02]  /*6d20*/  IMAD.MOV.U32 R8, RZ, RZ, 0x1 ;  /* 0x00000001ff087424 */ /* 0x000fc400078e00ff */
[----:B------:R-:W-:Y:S01]  /*6d30*/  IMAD.MOV.U32 R7, RZ, RZ, R21 ;  /* 0x000000ffff077224 */ /* 0x000fe200078e0015 */
[----:B------:R-:W-:Y:S02]  /*6d40*/  SEL R19, R5, R6, !P0 ;  /* 0x0000000605137207 */ /* 0x000fe40004000000 */
[----:B------:R-:W-:-:S07]  /*6d50*/  SEL R12, R6, R5, !P0 ;  /* 0x00000005060c7207 */ /* 0x000fce0004000000 */
.L_x_163:
[----:B------:R-:W-:-:S08]  /*6d60*/  NOP ;  /* 0x0000000000007918 */ /* 0x000fd00000000000 */
[----:B------:R-:W0:-:S00]  /*6d70*/  USETMAXREG.DEALLOC.CTAPOOL 0x28 ;  /* 0x00000028000079c8 */ /* 0x000e0000080e0500 */
[----:B0-----:R-:W-:-:S13]  /*6d80*/  ISETP.NE.AND P0, PT, R3, RZ, PT ;  /* 0x000000ff0300720c */ /* 0x001fda0003f05270 */
[----:B------:R-:W-:Y:S05]  /*6d90*/  @P0 EXIT ;  /* 0x000000000000094d */ /* 0x000fea0003800000 */
[----:B------:R-:W-:Y:S01]  /*6da0*/  LOP3.LUT P0, RZ, R8, 0xff, RZ, 0xc0, !PT ;  /* 0x000000ff08ff7812 */ /* 0x000fe2000780c0ff */
[----:B------:R-:W-:Y:S02]  /*6db0*/  IMAD.MOV.U32 R3, RZ, RZ, 0x1 ;  /* 0x00000001ff037424 */ /* 0x000fe400078e00ff */
[----:B------:R-:W-:-:S10]  /*6dc0*/  IMAD.MOV.U32 R13, RZ, RZ, RZ ;  /* 0x000000ffff0d7224 */ /* 0x000fd400078e00ff */
[----:B------:R-:W-:Y:S05]  /*6dd0*/  @!P0 BRA `(.L_x_166) ;  /* 0x0000000c00648947 */ /* 0x000fea0003800000 */
[----:B------:R-:W0:Y:S01]  /*6de0*/  LDC R3, c[0x0][0x28c] ;  /* 0x0000a300ff037b82 */ /* 0x000e220000000800 */
[----:B------:R-:W-:Y:S01]  /*6df0*/  UMOV UR10, 0x1 ;  /* 0x00000001000a7882 */ /* 0x000fe20000000000 */
[----:B------:R-:W-:Y:S01]  /*6e00*/  ULDC UR5, c[0x0][0x658] ;  /* 0x0001960000057ab9 */ /* 0x000fe20000000800 */
[----:B------:R-:W-:Y:S01]  /*6e10*/  UMOV UR7, 0xffffffff ;  /* 0xffffffff00077882 */ /* 0x000fe20000000000 */
[----:B------:R-:W-:Y:S01]  /*6e20*/  BSSY B0, `(.L_x_166) ;  /* 0x00000d4000007945 */ /* 0x000fe20003800000 */
[----:B------:R-:W-:Y:S01]  /*6e30*/  USHF.L.U32 UR7, UR7, UR5, URZ ;  /* 0x0000000507077299 */ /* 0x000fe2000800063f */
[----:B------:R-:W-:Y:S01]  /*6e40*/  IMAD.MOV.U32 R11, RZ, RZ, 0x1 ;  /* 0x00000001ff0b7424 */ /* 0x000fe200078e00ff */
[----:B------:R-:W-:Y:S01]  /*6e50*/  LOP3.LUT R10, R18, 0x2, RZ, 0xfc, !PT ;  /* 0x00000002120a7812 */ /* 0x000fe200078efcff */
[----:B------:R-:W1:Y:S01]  /*6e60*/  S2UR UR9, SR_CgaCtaId ;  /* 0x00000000000979c3 */ /* 0x000e620000008800 */
[----:B------:R-:W-:Y:S01]  /*6e70*/  IMAD.MOV.U32 R13, RZ, RZ, RZ ;  /* 0x000000ffff0d7224 */ /* 0x000fe200078e00ff */
[----:B------:R-:W-:Y:S01]  /*6e80*/  ULDC UR4, c[0x0][0x600] ;  /* 0x0001800000047ab9 */ /* 0x000fe20000000800 */
[----:B------:R-:W-:Y:S01]  /*6e90*/  UMOV UR14, 0x55 ;  /* 0x00000055000e7882 */ /* 0x000fe20000000000 */
[----:B------:R-:W-:-:S02]  /*6ea0*/  UIADD3 UR4, UR4, -0x1, URZ ;  /* 0xffffffff04047890 */ /* 0x000fc4000fffe03f */
[----:B------:R-:W-:Y:S02]  /*6eb0*/  USHF.L.U32 UR5, UR10, UR5, URZ ;  /* 0x000000050a057299 */ /* 0x000fe4000800063f */
[----:B------:R-:W-:Y:S01]  /*6ec0*/  ULOP3.LUT UR7, URZ, UR7, URZ, 0x33, !UPT ;  /* 0x000000073f077292 */ /* 0x000fe2000f8e333f */
[----:B------:R-:W-:Y:S01]  /*6ed0*/  ULDC.64 UR24, c[0x0][0x198] ;  /* 0x0000660000187ab9 */ /* 0x000fe20000000a00 */
[----:B0-----:R-:W-:-:S05]  /*6ee0*/  VIADD R3, R3, 0x3f ;  /* 0x0000003f03037836 */ /* 0x001fca0000000000 */
[----:B------:R-:W-:Y:S01]  /*6ef0*/  SHF.R.S32.HI R4, RZ, 0x1f, R3 ;  /* 0x0000001fff047819 */ /* 0x000fe20000011403 */
[----:B-1----:R-:W-:-:S03]  /*6f00*/  ULOP3.LUT UR8, UR9, 0x1, URZ, 0xc0, !UPT ;  /* 0x0000000109087892 */ /* 0x002fc6000f8ec03f */
[----:B------:R-:W-:Y:S01]  /*6f10*/  LEA.HI R4, R4, R3, RZ, 0x6 ;  /* 0x0000000304047211 */ /* 0x000fe200078f30ff */
[----:B------:R-:W-:Y:S01]  /*6f20*/  USHF.R.U32.HI UR26, URZ, 0x1, UR9 ;  /* 0x000000013f1a7899 */ /* 0x000fe20008011609 */
[----:B------:R-:W-:Y:S01]  /*6f30*/  IMAD.MOV.U32 R3, RZ, RZ, 0x1 ;  /* 0x00000001ff037424 */ /* 0x000fe200078e00ff */
[----:B------:R-:W-:Y:S01]  /*6f40*/  USHF.L.U32 UR6, UR9, 0x6, URZ ;  /* 0x0000000609067899 */ /* 0x000fe2000800063f */
[----:B------:R-:W-:Y:S01]  /*6f50*/  SHF.R.S32.HI R8, RZ, 0x6, R4 ;  /* 0x00000006ff087819 */ /* 0x000fe20000011404 */
[----:B------:R-:W-:Y:S02]  /*6f60*/  USHF.L.U32 UR27, UR9, 0xc, URZ ;  /* 0x0000000c091b7899 */ /* 0x000fe4000800063f */
[----:B------:R-:W-:Y:S02]  /*6f70*/  ULOP3.LUT UR9, UR9, 0xfffffffe, URZ, 0xc0, !UPT ;  /* 0xfffffffe09097892 */ /* 0x000fe4000f8ec03f */
[----:B------:R-:W-:Y:S01]  /*6f80*/  UISETP.GT.U32.AND UP0, UPT, UR8, 0xffff, UPT ;  /* 0x0000ffff0800788c */ /* 0x000fe2000bf04070 */
[----:B------:R-:W-:Y:S01]  /*6f90*/  VIADD R9, R8, 0x1 ;  /* 0x0000000108097836 */ /* 0x000fe20000000000 */
[----:B------:R-:W-:-:S02]  /*6fa0*/  USHF.L.U32 UR13, UR10, UR9, URZ ;  /* 0x000000090a0d7299 */ /* 0x000fc4000800063f */
[----:B------:R-:W-:Y:S02]  /*6fb0*/  ULOP3.LUT UR9, UR9, 0x1, URZ, 0xfc, !UPT ;  /* 0x0000000109097892 */ /* 0x000fe4000f8efc3f */
[----:B------:R-:W-:Y:S02]  /*6fc0*/  USEL UR8, UR8, 0xffff, !UP0 ;  /* 0x0000ffff08087887 */ /* 0x000fe4000c000000 */
[----:B------:R-:W-:Y:S02]  /*6fd0*/  USHF.L.U32 UR9, UR10, UR9, URZ ;  /* 0x000000090a097299 */ /* 0x000fe4000800063f */
[----:B------:R-:W-:Y:S02]  /*6fe0*/  ULOP3.LUT UR8, UR8, 0xffff, URZ, 0xc0, !UPT ;  /* 0x0000ffff08087892 */ /* 0x000fe4000f8ec03f */
[----:B------:R-:W-:Y:S02]  /*6ff0*/  ULOP3.LUT UR6, UR6, 0x40, URZ, 0xc0, !UPT ;  /* 0x0000004006067892 */ /* 0x000fe4000f8ec03f */
[----:B------:R-:W-:-:S02]  /*7000*/  ULOP3.LUT UR13, UR13, UR9, URZ, 0xfc, !UPT ;  /* 0x000000090d0d7292 */ /* 0x000fc4000f8efc3f */
[----:B------:R-:W-:-:S12]  /*7010*/  USHF.L.U32 UR14, UR14, UR8, URZ ;  /* 0x000000080e0e7299 */ /* 0x000fd8000800063f */
.L_x_177:
[----:B------:R-:W-:-:S03]  /*7020*/  UMOV UR8, 0xffffffff ;  /* 0xffffffff00087882 */ /* 0x000fc60000000000 */
[----:B------:R-:W-:Y:S05]  /*7030*/  BRA.DIV UR8, `(.L_x_167) ;  /* 0x0000000e08907947 */ /* 0x000fea000b800000 */
[----:B------:R-:W-:-:S13]  /*7040*/  ELECT P6, URZ, PT ;  /* 0x00000000003f782f */ /* 0x000fda00038c0000 */
.L_x_187:
[----:B------:R-:W0:Y:S01]  /*7050*/  LDC R4, c[0x0][0x28c] ;  /* 0x0000a300ff047b82 */ /* 0x000e220000000800 */
[----:B------:R-:W-:Y:S01]  /*7060*/  BSSY B1, `(.L_x_168) ;  /* 0x000003d000017945 */ /* 0x000fe20003800000 */
[----:B0-----:R-:W-:-:S13]  /*7070*/  ISETP.LT.OR P6, PT, R4, 0x1, !P6 ;  /* 0x000000010400780c */ /* 0x001fda00077c1670 */
[----:B------:R-:W-:Y:S05]  /*7080*/  @P6 BRA `(.L_x_169) ;  /* 0x0000000000e86947 */ /* 0x000fea0003800000 */
[----:B------:R-:W-:Y:S01]  /*7090*/  LEA R12, R12, UR26, 0x2 ;  /* 0x0000001a0c0c7c11 */ /* 0x000fe2000f8e10ff */
[----:B------:R-:W-:Y:S01]  /*70a0*/  IMAD.MOV.U32 R20, RZ, RZ, RZ ;  /* 0x000000ffff147224 */ /* 0x000fe200078e00ff */
[----:B------:R-:W-:Y:S01]  /*70b0*/  LEA R19, R19, UR6, 0x7 ;  /* 0x0000000613137c11 */ /* 0x000fe2000f8e38ff */
[----:B------:R-:W-:Y:S02]  /*70c0*/  IMAD.MOV.U32 R4, RZ, RZ, R9 ;  /* 0x000000ffff047224 */ /* 0x000fe400078e0009 */
[----:B------:R-:W-:Y:S02]  /*70d0*/  IMAD.MOV.U32 R5, RZ, RZ, R3 ;  /* 0x000000ffff057224 */ /* 0x000fe400078e0003 */
[----:B------:R-:W-:Y:S02]  /*70e0*/  IMAD.MOV.U32 R6, RZ, RZ, R13 ;  /* 0x000000ffff067224 */ /* 0x000fe400078e000d */
[----:B------:R-:W-:-:S07]  /*70f0*/  IMAD.SHL.U32 R15, R12, 0x20, RZ ;  /* 0x000000200c0f7824 */ /* 0x000fce00078e00ff */
.L_x_172:
[----:B------:R-:W0:Y:S01]  /*7100*/  S2R R21, SR_CgaCtaId ;  /* 0x0000000000157919 */ /* 0x000e220000008800 */
[----:B------:R-:W-:Y:S02]  /*7110*/  MOV R12, 0x400 ;  /* 0x00000400000c7802 */ /* 0x000fe40000000f00 */
[----:B------:R-:W-:-:S13]  /*7120*/  ISETP.NE.AND P1, PT, R0, RZ, PT ;  /* 0x000000ff0000720c */ /* 0x000fda0003f25270 */
[----:B------:R-:W1:Y:S01]  /*7130*/  @!P1 LDC R14, c[0x0][0x500] ;  /* 0x00014000ff0e9b82 */ /* 0x000e620000000800 */
[----:B0-----:R-:W-:Y:S02]  /*7140*/  LEA R23, R21, R12, 0x18 ;  /* 0x0000000c15177211 */ /* 0x001fe400078ec0ff */
[----:B------:R-:W-:-:S03]  /*7150*/  SHF.L.U32 R12, R5, 0x1f, RZ ;  /* 0x0000001f050c7819 */ /* 0x000fc600000006ff */
[----:B------:R-:W-:-:S04]  /*7160*/  IMAD R21, R6, 0x8, R23 ;  /* 0x0000000806157824 */ /* 0x000fc800078e0217 */
[----:B------:R-:W0:Y:S02]  /*7170*/  SYNCS.PHASECHK.TRANS64.TRYWAIT P0, [R21+URZ+0x18], R12 ;  /* 0x0000180c150075a7 */ /* 0x000e24000800017f */
[----:B01----:R-:W-:Y:S05]  /*7180*/  @!P0 BRA `(.L_x_170) ;  /* 0x0000000c005c8947 */ /* 0x003fea0003800000 */
.L_x_188:
[----:B0-----:R-:W-:Y:S01]  /*7190*/  PRMT R12, R10, 0x9910, RZ ;  /* 0x000099100a0c7816 */ /* 0x001fe200000000ff */
[----:B------:R0:W-:Y:S03]  /*71a0*/  @!P1 SYNCS.ARRIVE.TRANS64 RZ, [R21+URZ], R14 ;  /* 0x0000000e15ff99a7 */ /* 0x0001e6000800003f */
[----:B------:R-:W-:-:S13]  /*71b0*/  ISETP.NE.AND P0, PT, R12, 0x2, PT ;  /* 0x000000020c00780c */ /* 0x000fda0003f05270 */
[----:B0-----:R-:W-:Y:S05]  /*71c0*/  @P0 BRA `(.L_x_171) ;  /* 0x0000000000040947 */ /* 0x001fea0003800000 */
[----:B------:R-:W-:Y:S01]  /*71d0*/  BPT.TRAP 0x1 ;  /* 0x000000040000795c */ /* 0x000fe20000300000 */
.L_x_171:
[----:B------:R-:W-:Y:S01]  /*71e0*/  R2UR UR8, R6 ;  /* 0x00000000060872ca */ /* 0x000fe200000e0000 */
[----:B------:R-:W-:Y:S01]  /*71f0*/  VIADD R4, R4, 0xffffffff ;  /* 0xffffffff04047836 */ /* 0x000fe20000000000 */
[----:B------:R-:W-:Y:S01]  /*7200*/  R2UR UR15, R23 ;  /* 0x00000000170f72ca */ /* 0x000fe200000e0000 */
[----:B------:R-:W-:Y:S01]  /*7210*/  UIADD3 UR16, UP0, UR24, 0xf0, URZ ;  /* 0x000000f018107890 */ /* 0x000fe2000ff1e03f */
[----:B------:R-:W-:Y:S01]  /*7220*/  R2UR UR22, R15 ;  /* 0x000000000f1672ca */ /* 0x000fe200000e0000 */
[----:B------:R-:W-:Y:S01]  /*7230*/  UIADD3 UR30, UP1, UR24, 0x1f0, URZ ;  /* 0x000001f0181e7890 */ /* 0x000fe2000ff3e03f */
[----:B------:R-:W-:Y:S01]  /*7240*/  R2UR UR9, R21 ;  /* 0x00000000150972ca */ /* 0x000fe200000e0000 */
[----:B------:R-:W-:Y:S01]  /*7250*/  UIADD3.X UR17, URZ, UR25, URZ, UP0, !UPT ;  /* 0x000000193f117290 */ /* 0x000fe200087fe43f */
[----:B------:R-:W-:Y:S01]  /*7260*/  R2UR UR10, R20 ;  /* 0x00000000140a72ca */ /* 0x000fe200000e0000 */
[----:B------:R-:W-:Y:S01]  /*7270*/  VIADD R6, R6, 0x1 ;  /* 0x0000000106067836 */ /* 0x000fe20000000000 */
[----:B------:R-:W-:Y:S01]  /*7280*/  R2UR UR12, R7 ;  /* 0x00000000070c72ca */ /* 0x000fe200000e0000 */
[----:B------:R-:W-:Y:S01]  /*7290*/  UPRMT UR28, URZ, 0x5410, UR13 ;  /* 0x000054103f1c7896 */ /* 0x000fe2000800000d */
[----:B------:R-:W-:Y:S01]  /*72a0*/  R2UR UR23, R19 ;  /* 0x00000000131772ca */ /* 0x000fe200000e0000 */
[----:B------:R-:W-:Y:S01]  /*72b0*/  USHF.L.U32 UR8, UR8, 0xd, URZ ;  /* 0x0000000d08087899 */ /* 0x000fe2000800063f */
[----:B------:R-:W-:Y:S01]  /*72c0*/  ISETP.GT.AND P1, PT, R4, 0x1, PT ;  /* 0x000000010400780c */ /* 0x000fe20003f24270 */
[----:B------:R-:W-:Y:S01]  /*72d0*/  UIADD3.X UR31, URZ, UR25, URZ, UP1, !UPT ;  /* 0x000000193f1f7290 */ /* 0x000fe20008ffe43f */
[----:B------:R-:W-:Y:S01]  /*72e0*/  ISETP.NE.AND P0, PT, R6, 0x3, PT ;  /* 0x000000030600780c */ /* 0x000fe20003f05270 */
[----:B------:R-:W-:Y:S01]  /*72f0*/  ULEA UR11, UR26, UR8, 0xb ;  /* 0x000000081a0b7291 */ /* 0x000fe2000f8e583f */
[----:B------:R-:W-:Y:S01]  /*7300*/  VIADD R20, R20, 0x40 ;  /* 0x0000004014147836 */ /* 0x000fe20000000000 */
[----:B------:R-:W-:Y:S01]  /*7310*/  ULOP3.LUT UR8, UR8, 0x1000, UR27, 0xf8, !UPT ;  /* 0x0000100008087892 */ /* 0x000fe2000f8ef81b */
[----:B------:R-:W-:Y:S01]  /*7320*/  SEL R12, RZ, 0x1, P0 ;  /* 0x00000001ff0c7807 */ /* 0x000fe20000000000 */
[----:B------:R-:W-:Y:S01]  /*7330*/  ULEA UR11, UR11, UR15, 0x1 ;  /* 0x0000000f0b0b7291 */ /* 0x000fe2000f8e083f */
[----:B------:R-:W-:Y:S01]  /*7340*/  SEL R6, R6, RZ, P0 ;  /* 0x000000ff06067207 */ /* 0x000fe20000000000 */
[----:B------:R-:W-:Y:S01]  /*7350*/  ULEA UR8, UR8, UR15, 0x1 ;  /* 0x0000000f08087291 */ /* 0x000fe2000f8e083f */
[----:B------:R-:W-:Y:S01]  /*7360*/  LOP3.LUT R5, R5, R12, RZ, 0x3c, !PT ;  /* 0x0000000c05057212 */ /* 0x000fe200078e3cff */
[----:B------:R-:W-:-:S02]  /*7370*/  UIADD3 UR20, UR11, 0x100, URZ ;  /* 0x000001000b147890 */ /* 0x000fc4000fffe03f */
[----:B------:R-:W-:Y:S02]  /*7380*/  UPRMT UR15, URZ, 0x5410, UR14 ;  /* 0x000054103f0f7896 */ /* 0x000fe4000800000e */
[----:B------:R-:W-:Y:S01]  /*7390*/  UIADD3 UR21, UR8, 0xc100, URZ ;  /* 0x0000c10008157890 */ /* 0x000fe2000fffe03f */
[----:B------:R-:W-:Y:S01]  /*73a0*/  UMOV UR18, 0x0 ;  /* 0x0000000000127882 */ /* 0x000fe20000000000 */
[----:B------:R-:W-:Y:S01]  /*73b0*/  UMOV UR19, 0x10000000 ;  /* 0x1000000000137882 */ /* 0x000fe20000000000 */
[----:B------:R-:W-:Y:S01]  /*73c0*/  UMOV UR11, UR22 ;  /* 0x00000016000b7c82 */ /* 0x000fe20008000000 */
[----:B------:R-:W-:-:S03]  /*73d0*/  UMOV UR8, UR20 ;  /* 0x0000001400087c82 */ /* 0x000fc60008000000 */
[----:B------:R0:W-:Y:S02]  /*73e0*/  UTMALDG.3D.MULTICAST [UR8], [UR16], UR15, desc[UR18] ;  /* 0x00001208100073b4 */ /* 0x0001e4000801180f */
[----:B0-----:R-:W-:Y:S01]  /*73f0*/  UMOV UR8, UR21 ;  /* 0x0000001500087c82 */ /* 0x001fe20008000000 */
[----:B------:R-:W-:Y:S02]  /*7400*/  UMOV UR11, UR23 ;  /* 0x00000017000b7c82 */ /* 0x000fe40008000000 */
[----:B------:R0:W-:Y:S02]  /*7410*/  UTMALDG.3D.MULTICAST [UR8], [UR30], UR28, desc[UR18] ;  /* 0x000012081e0073b4 */ /* 0x0001e4000801181c */
[----:B0-----:R-:W-:Y:S05]  /*7420*/  @P1 BRA `(.L_x_172) ;  /* 0xfffffffc00341947 */ /* 0x001fea000383ffff */
.L_x_169:
[----:B------:R-:W-:Y:S05]  /*7430*/  BSYNC B1 ;  /* 0x0000000000017941 */ /* 0x000fea0003800000 */
.L_x_168:
[----:B------:R-:W-:Y:S01]  /*7440*/  LOP3.LUT P1, RZ, R11, 0xff, RZ, 0xc0, !PT ;  /* 0x000000ff0bff7812 */ /* 0x000fe2000782c0ff */
[C---:B------:R-:W-:Y:S01]  /*7450*/  IMAD.IADD R13, R8.reuse, 0x1, R13 ;  /* 0x00000001080d7824 */ /* 0x040fe200078e020d */
[----:B------:R-:W-:Y:S01]  /*7460*/  ULDC.64 UR8, c[0x0][0x650] ;  /* 0x0001940000087ab9 */ /* 0x000fe20000000a00 */
[C---:B------:R-:W-:Y:S01]  /*7470*/  ISETP.GE.U32.AND P2, PT, R8.reuse, 0x3, PT ;  /* 0x000000030800780c */ /* 0x040fe20003f46070 */
[----:B------:R-:W-:Y:S01]  /*7480*/  BSSY B1, `(.L_x_173) ;  /* 0x000006b000017945 */ /* 0x000fe20003800000 */
[----:B------:R-:W-:Y:S01]  /*7490*/  IMAD.MOV.U32 R12, RZ, RZ, -0x1 ;  /* 0xffffffffff0c7424 */ /* 0x000fe200078e00ff */
[----:B------:R-:W-:Y:S01]  /*74a0*/  ISETP.GT.U32.AND P0, PT, R13, 0x2, PT ;  /* 0x000000020d00780c */ /* 0x000fe20003f04070 */
[----:B------:R-:W-:Y:S01]  /*74b0*/  IMAD.MOV.U32 R19, RZ, RZ, -0x1 ;  /* 0xffffffffff137424 */ /* 0x000fe200078e00ff */
[----:B------:R-:W-:Y:S01]  /*74c0*/  PRMT R11, RZ, 0x7610, R11 ;  /* 0x00007610ff0b7816 */ /* 0x000fe2000000000b */
[----:B------:R-:W-:Y:S01]  /*74d0*/  IMAD.MOV.U32 R7, RZ, RZ, -0x1 ;  /* 0xffffffffff077424 */ /* 0x000fe200078e00ff */
[----:B------:R-:W-:-:S03]  /*74e0*/  ISETP.LT.U32.AND P0, PT, R8, 0x3, P0 ;  /* 0x000000030800780c */ /* 0x000fc60000701070 */
[----:B------:R-:W0:Y:S01]  /*74f0*/  @P1 S2R R5, SR_CgaCtaId ;  /* 0x0000000000051919 */ /* 0x000e220000008800 */
[----:B------:R-:W-:-:S04]  /*7500*/  @P1 MOV R4, 0x400 ;  /* 0x0000040000041802 */ /* 0x000fc80000000f00 */
[----:B0-----:R-:W-:Y:S01]  /*7510*/  @P1 LEA R6, R5, R4, 0x18 ;  /* 0x0000000405061211 */ /* 0x001fe200078ec0ff */
[----:B------:R-:W-:Y:S01]  /*7520*/  IMAD.WIDE.U32 R4, R13, -0x55555555, RZ ;  /* 0xaaaaaaab0d047825 */ /* 0x000fe200078e00ff */
[----:B------:R-:W-:Y:S02]  /*7530*/  SEL R4, RZ, 0x1, !P0 ;  /* 0x00000001ff047807 */ /* 0x000fe40004000000 */
[----:B------:R0:W-:Y:S01]  /*7540*/  @P1 SYNCS.ARRIVE.TRANS64.A1T0 RZ, [R6+URZ+0x48], RZ ;  /* 0x000048ff06ff19a7 */ /* 0x0001e2000810003f */
[----:B------:R-:W-:Y:S02]  /*7550*/  IADD3 R16, P1, R16, UR36, RZ ;  /* 0x0000002410107c10 */ /* 0x000fe4000ff3e0ff */
[----:B------:R-:W-:Y:S02]  /*7560*/  LOP3.LUT R3, R3, R4, RZ, 0x3c, !PT ;  /* 0x0000000403037212 */ /* 0x000fe400078e3cff */
[----:B------:R-:W-:Y:S02]  /*7570*/  IADD3.X R17, R17, UR42, RZ, P1, !PT ;  /* 0x0000002a11117c10 */ /* 0x000fe40008ffe4ff */
[----:B------:R-:W-:-:S02]  /*7580*/  ISETP.GE.U32.AND P0, PT, R16, UR8, PT ;  /* 0x0000000810007c0c */ /* 0x000fc4000bf06070 */
[----:B0-----:R-:W-:Y:S02]  /*7590*/  SHF.R.U32.HI R6, RZ, 0x1, R5 ;  /* 0x00000001ff067819 */ /* 0x001fe40000011605 */
[----:B------:R-:W-:Y:S02]  /*75a0*/  ISETP.GE.U32.AND.EX P0, PT, R17, UR9, PT, P0 ;  /* 0x0000000911007c0c */ /* 0x000fe4000bf06100 */
[----:B------:R-:W-:Y:S01]  /*75b0*/  @P2 LOP3.LUT R3, R3, 0x1, R6, 0x78, !PT ;  /* 0x0000000103032812 */ /* 0x000fe200078e7806 */
[----:B------:R-:W-:Y:S01]  /*75c0*/  IMAD R13, R6, -0x3, R13 ;  /* 0xfffffffd060d7824 */ /* 0x000fe200078e020d */
[----:B------:R-:W-:-:S09]  /*75d0*/  PRMT R4, RZ, 0x7610, R4 ;  /* 0x00007610ff047816 */ /* 0x000fd20000000004 */
[----:B------:R-:W-:Y:S05]  /*75e0*/  @P0 BRA `(.L_x_174) ;  /* 0x0000000400500947 */ /* 0x000fea0003800000 */
[----:B------:R-:W0:Y:S01]  /*75f0*/  S2R R15, SR_CTAID.X ;  /* 0x00000000000f7919 */ /* 0x000e220000002500 */
[----:B------:R-:W-:Y:S01]  /*7600*/  ULDC.64 UR8, c[0x0][0x628] ;  /* 0x00018a0000087ab9 */ /* 0x000fe20000000a00 */
[----:B------:R-:W1:Y:S01]  /*7610*/  LDC R20, c[0x0][0x144] ;  /* 0x00005100ff147b82 */ /* 0x000e620000000800 */
[----:B------:R-:W-:Y:S01]  /*7620*/  ISETP.NE.U32.AND P0, PT, RZ, UR8, PT ;  /* 0x00000008ff007c0c */ /* 0x000fe2000bf05070 */
[----:B------:R-:W2:Y:S01]  /*7630*/  S2R R12, SR_CTAID.Y ;  /* 0x00000000000c7919 */ /* 0x000ea20000002600 */
[----:B------:R-:W-:Y:S01]  /*7640*/  ULDC UR10, c[0x0][0x150] ;  /* 0x00005400000a7ab9 */ /* 0x000fe20000000800 */
[----:B------:R-:W-:Y:S01]  /*7650*/  ULDC UR11, c[0x0][0x630] ;  /* 0x00018c00000b7ab9 */ /* 0x000fe20000000800 */
[----:B------:R-:W-:Y:S01]  /*7660*/  ISETP.NE.AND.EX P0, PT, RZ, UR9, PT, P0 ;  /* 0x00000009ff007c0c */ /* 0x000fe2000bf05300 */
[----:B------:R-:W-:Y:S01]  /*7670*/  IMAD.MOV.U32 R4, RZ, RZ, R16 ;  /* 0x000000ffff047224 */ /* 0x000fe200078e0010 */
[----:B0-----:R-:W-:-:S05]  /*7680*/  I2FP.F32.U32 R5, R15 ;  /* 0x0000000f00057245 */ /* 0x001fca0000201000 */
[----:B------:R-:W-:Y:S01]  /*7690*/  FMUL R21, R5, UR10 ;  /* 0x0000000a05157c20 */ /* 0x000fe20008400000 */
[----:B------:R-:W-:-:S05]  /*76a0*/  IMAD.MOV.U32 R5, RZ, RZ, R17 ;  /* 0x000000ffff057224 */ /* 0x000fca00078e0011 */
[----:B--2---:R-:W-:Y:S05]  /*76b0*/  @!P0 BRA `(.L_x_175) ;  /* 0x0000000000288947 */ /* 0x004fea0003800000 */
[----:B------:R-:W-:Y:S02]  /*76c0*/  ULDC UR10, c[0x0][0x634] ;  /* 0x00018d00000a7ab9 */ /* 0x000fe40000000800 */
[----:B------:R-:W-:-:S05]  /*76d0*/  IADD3 R5, P0, R16, UR10, RZ ;  /* 0x0000000a10057c10 */ /* 0x000fca000ff1e0ff */
[----:B------:R-:W-:-:S04]  /*76e0*/  IMAD.X R19, RZ, RZ, R17, P0 ;  /* 0x000000ffff137224 */ /* 0x000fc800000e0611 */
[----:B------:R-:W-:-:S04]  /*76f0*/  IMAD.WIDE.U32 R6, R19, UR8, RZ ;  /* 0x0000000813067c25 */ /* 0x000fc8000f8e00ff */
[----:B------:R-:W-:-:S04]  /*7700*/  IMAD.WIDE.U32 R6, P0, R5, UR9, R6 ;  /* 0x0000000905067c25 */ /* 0x000fc8000f800006 */
[----:B------:R-:W-:-:S04]  /*7710*/  IMAD.WIDE.U32 R4, R5, UR8, RZ ;  /* 0x0000000805047c25 */ /* 0x000fc8000f8e00ff */
[----:B------:R-:W-:Y:S01]  /*7720*/  IMAD.MOV.U32 R4, RZ, RZ, R7 ;  /* 0x000000ffff047224 */ /* 0x000fe200078e0007 */
[----:B------:R-:W-:Y:S01]  /*7730*/  IADD3 RZ, P1, R5, R6, RZ ;  /* 0x0000000605ff7210 */ /* 0x000fe20007f3e0ff */
[----:B------:R-:W-:-:S04]  /*7740*/  IMAD.X R5, RZ, RZ, RZ, P0 ;  /* 0x000000ffff057224 */ /* 0x000fc800000e06ff */
[----:B------:R-:W-:-:S08]  /*7750*/  IMAD.WIDE.U32.X R4, R19, UR9, R4, P1 ;  /* 0x0000000913047c25 */ /* 0x000fd000088e0404 */
.L_x_175:
[--C-:B------:R-:W-:Y:S01]  /*7760*/  SHF.R.U64 R14, R4, UR11, R5.reuse ;  /* 0x0000000b040e7c19 */ /* 0x100fe20008001205 */
[----:B------:R-:W0:Y:S01]  /*7770*/  F2I.U32.TRUNC.NTZ R21, R21 ;  /* 0x0000001500157305 */ /* 0x000e22000020f000 */
[----:B------:R-:W-:Y:S01]  /*7780*/  SHF.R.U32.HI R4, RZ, UR11, R5 ;  /* 0x0000000bff047c19 */ /* 0x000fe20008011605 */
[----:B------:R-:W-:Y:S01]  /*7790*/  ULDC.64 UR8, c[0x0][0x620] ;  /* 0x0001880000087ab9 */ /* 0x000fe20000000a00 */
[----:B------:R-:W-:Y:S01]  /*77a0*/  IADD3 R7, P0, RZ, -R14, RZ ;  /* 0x8000000eff077210 */ /* 0x000fe20007f1e0ff */
[----:B------:R-:W-:-:S04]  /*77b0*/  ULDC.64 UR10, c[0x0][0x640] ;  /* 0x00019000000a7ab9 */ /* 0x000fc80000000a00 */
[----:B------:R-:W-:Y:S01]  /*77c0*/  IMAD.X R4, RZ, RZ, ~R4, P0 ;  /* 0x000000ffff047224 */ /* 0x000fe200000e0e04 */
[----:B------:R-:W-:-:S03]  /*77d0*/  ISETP.NE.U32.AND P0, PT, RZ, UR10, PT ;  /* 0x0000000aff007c0c */ /* 0x000fc6000bf05070 */
[----:B------:R-:W-:Y:S01]  /*77e0*/  IMAD R6, R4, UR8, RZ ;  /* 0x0000000804067c24 */ /* 0x000fe2000f8e02ff */
[----:B------:R-:W-:Y:S01]  /*77f0*/  ISETP.NE.AND.EX P0, PT, RZ, UR11, PT, P0 ;  /* 0x0000000bff007c0c */ /* 0x000fe2000bf05300 */
[----:B------:R-:W-:Y:S01]  /*7800*/  IMAD.WIDE.U32 R4, R7, UR8, R16 ;  /* 0x0000000807047c25 */ /* 0x000fe2000f8e0010 */
[----:B------:R-:W-:-:S03]  /*7810*/  ULDC UR8, c[0x0][0x618] ;  /* 0x0001860000087ab9 */ /* 0x000fc60000000800 */
[----:B------:R-:W-:Y:S01]  /*7820*/  IMAD R7, R7, UR9, R6 ;  /* 0x0000000907077c24 */ /* 0x000fe2000f8e0206 */
[----:B------:R-:W-:Y:S01]  /*7830*/  ULDC UR9, c[0x0][0x154] ;  /* 0x0000550000097ab9 */ /* 0x000fe20000000800 */
[----:B0-----:R-:W-:Y:S02]  /*7840*/  IMAD.MOV R6, RZ, RZ, -R21 ;  /* 0x000000ffff067224 */ /* 0x001fe400078e0a15 */
[----:B------:R-:W0:Y:S01]  /*7850*/  LDC R21, c[0x0][0x148] ;  /* 0x00005200ff157b82 */ /* 0x000e220000000800 */
[----:B------:R-:W-:Y:S02]  /*7860*/  IMAD.IADD R5, R5, 0x1, R7 ;  /* 0x0000000105057824 */ /* 0x000fe400078e0207 */
[----:B-1----:R-:W-:Y:S01]  /*7870*/  IMAD R15, R20, R6, R15 ;  /* 0x00000006140f7224 */ /* 0x002fe200078e020f */
[----:B------:R-:W-:Y:S02]  /*7880*/  I2FP.F32.U32 R6, R12 ;  /* 0x0000000c00067245 */ /* 0x000fe40000201000 */
[----:B------:R-:W-:-:S02]  /*7890*/  SHF.R.U64 R19, R4, UR8, R5 ;  /* 0x0000000804137c19 */ /* 0x000fc40008001205 */
[----:B------:R-:W-:Y:S01]  /*78a0*/  SHF.R.U32.HI R4, RZ, UR8, R5 ;  /* 0x00000008ff047c19 */ /* 0x000fe20008011605 */
[----:B------:R-:W-:Y:S01]  /*78b0*/  FMUL R6, R6, UR9 ;  /* 0x0000000906067c20 */ /* 0x000fe20008400000 */
[----:B------:R-:W-:Y:S02]  /*78c0*/  ULDC UR8, c[0x0][0x608] ;  /* 0x0001820000087ab9 */ /* 0x000fe40000000800 */
[--C-:B------:R-:W-:Y:S01]  /*78d0*/  SHF.R.U64 R22, R19, UR8, R4.reuse ;  /* 0x0000000813167c19 */ /* 0x100fe20008001204 */
[----:B------:R1:W2:Y:S01]  /*78e0*/  F2I.U32.TRUNC.NTZ R24, R6 ;  /* 0x0000000600187305 */ /* 0x0002a2000020f000 */
[----:B------:R-:W-:Y:S01]  /*78f0*/  SHF.R.U32.HI R5, RZ, UR8, R4 ;  /* 0x00000008ff057c19 */ /* 0x000fe20008011604 */
[----:B------:R-:W-:-:S03]  /*7900*/  ULDC UR8, c[0x0][0x658] ;  /* 0x0001960000087ab9 */ /* 0x000fc60000000800 */
[--C-:B------:R-:W-:Y:S02]  /*7910*/  SHF.R.U64 R20, R22, UR8, R5.reuse ;  /* 0x0000000816147c19 */ /* 0x100fe40008001205 */
[----:B------:R-:W-:-:S03]  /*7920*/  SHF.R.U32.HI R23, RZ, UR8, R5 ;  /* 0x00000008ff177c19 */ /* 0x000fc60008011605 */
[----:B------:R-:W-:Y:S02]  /*7930*/  IMAD.MOV.U32 R4, RZ, RZ, R20 ;  /* 0x000000ffff047224 */ /* 0x000fe400078e0014 */
[----:B------:R-:W-:Y:S01]  /*7940*/  IMAD.MOV.U32 R5, RZ, RZ, R23 ;  /* 0x000000ffff057224 */ /* 0x000fe200078e0017 */
[----:B-1----:R-:W-:Y:S06]  /*7950*/  @!P0 BRA `(.L_x_176) ;  /* 0x0000000000288947 */ /* 0x002fec0003800000 */
        /* <DEDUP_REMOVED lines=10> */
.L_x_176:
[----:B------:R-:W-:Y:S01]  /*7a00*/  ISETP.NE.AND P0, PT, R2, 0x1, PT ;  /* 0x000000010200780c */ /* 0x000fe20003f05270 */
[----:B------:R-:W-:Y:S01]  /*7a10*/  ULDC UR8, c[0x0][0x648] ;  /* 0x0001920000087ab9 */ /* 0x000fe20000000800 */
[----:B------:R-:W-:Y:S01]  /*7a20*/  LOP3.LUT R22, R22, UR7, RZ, 0xc0, !PT ;  /* 0x0000000716167c12 */ /* 0x000fe2000f8ec0ff */
[----:B--2---:R-:W-:Y:S01]  /*7a30*/  IMAD.MOV R24, RZ, RZ, -R24 ;  /* 0x000000ffff187224 */ /* 0x004fe200078e0a18 */
[----:B------:R-:W-:Y:S01]  /*7a40*/  SHF.R.U64 R5, R4, UR8, R5 ;  /* 0x0000000804057c19 */ /* 0x000fe20008001205 */
[----:B------:R-:W-:Y:S01]  /*7a50*/  ULDC UR8, c[0x0][0x638] ;  /* 0x00018e0000087ab9 */ /* 0x000fe20000000800 */
[----:B------:R-:W-:Y:S01]  /*7a60*/  LOP3.LUT R19, R19, UR4, RZ, 0xc0, !PT ;  /* 0x0000000413137c12 */ /* 0x000fe2000f8ec0ff */
[----:B------:R-:W-:Y:S01]  /*7a70*/  ULDC UR9, c[0x0][0x610] ;  /* 0x0001840000097ab9 */ /* 0x000fe20000000800 */
[----:B------:R-:W-:Y:S02]  /*7a80*/  IMAD.MOV.U32 R4, RZ, RZ, 0x1 ;  /* 0x00000001ff047424 */ /* 0x000fe400078e00ff */
[----:B------:R-:W-:-:S02]  /*7a90*/  IMAD.MOV R7, RZ, RZ, -R5 ;  /* 0x000000ffff077224 */ /* 0x000fc400078e0a05 */
[----:B------:R-:W-:Y:S02]  /*7aa0*/  IMAD R22, R5, UR5, R22 ;  /* 0x0000000505167c24 */ /* 0x000fe4000f8e0216 */
[----:B0-----:R-:W-:Y:S02]  /*7ab0*/  @P0 IMAD R15, R21, R24, R12 ;  /* 0x00000018150f0224 */ /* 0x001fe400078e020c */
[----:B------:R-:W-:Y:S01]  /*7ac0*/  IMAD R20, R7, UR8, R20 ;  /* 0x0000000807147c24 */ /* 0x000fe2000f8e0214 */
[----:B------:R-:W-:Y:S01]  /*7ad0*/  ULDC UR8, c[0x0][0x600] ;  /* 0x0001800000087ab9 */ /* 0x000fe20000000800 */
[----:B------:R-:W-:Y:S02]  /*7ae0*/  IMAD R15, R22, UR9, R15 ;  /* 0x00000009160f7c24 */ /* 0x000fe4000f8e020f */
[----:B------:R-:W-:Y:S02]  /*7af0*/  IMAD R20, R20, UR8, R19 ;  /* 0x0000000814147c24 */ /* 0x000fe4000f8e0213 */
[----:B------:R-:W-:-:S03]  /*7b00*/  IMAD.MOV.U32 R7, RZ, RZ, R14 ;  /* 0x000000ffff077224 */ /* 0x000fc600078e000e */
[----:B------:R-:W-:Y:S02]  /*7b10*/  SEL R19, R20, R15, !P0 ;  /* 0x0000000f14137207 */ /* 0x000fe40004000000 */
[----:B------:R-:W-:-:S07]  /*7b20*/  SEL R12, R15, R20, !P0 ;  /* 0x000000140f0c7207 */ /* 0x000fce0004000000 */
.L_x_174:
[----:B------:R-:W-:Y:S05]  /*7b30*/  BSYNC B1 ;  /* 0x0000000000017941 */ /* 0x000fea0003800000 */
.L_x_173:
[----:B------:R-:W-:-:S13]  /*7b40*/  LOP3.LUT P0, RZ, R4, 0xff, RZ, 0xc0, !PT ;  /* 0x000000ff04ff7812 */ /* 0x000fda000780c0ff */
[----:B------:R-:W-:Y:S05]  /*7b50*/  @P0 BRA `(.L_x_177) ;  /* 0xfffffff400300947 */ /* 0x000fea000383ffff */
[----:B------:R-:W-:Y:S05]  /*7b60*/  BSYNC B0 ;  /* 0x0000000000007941 */ /* 0x000fea0003800000 */
.L_x_166:
[----:B------:R-:W-:-:S03]  /*7b70*/  UMOV UR8, 0xffffffff ;  /* 0xffffffff00087882 */ /* 0x000fc60000000000 */
[----:B------:R-:W-:Y:S05]  /*7b80*/  BRA.DIV UR8, `(.L_x_178) ;  /* 0x0000000208f07947 */ /* 0x000fea000b800000 */
[----:B------:R-:W-:-:S13]  /*7b90*/  ELECT P6, URZ, PT ;  /* 0x00000000003f782f */ /* 0x000fda00038c0000 */
.L_x_191:
[----:B------:R-:W-:Y:S04]  /*7ba0*/  BSSY B0, `(.L_x_179) ;  /* 0x0000022000007945 */ /* 0x000fe80003800000 */
[----:B------:R-:W-:Y:S05]  /*7bb0*/  @!P6 BRA `(.L_x_180) ;  /* 0x000000000080e947 */ /* 0x000fea0003800000 */
[----:B------:R-:W-:-:S04]  /*7bc0*/  LOP3.LUT R18, R18, 0x2, RZ, 0xfc, !PT ;  /* 0x0000000212127812 */ /* 0x000fc800078efcff */
[----:B------:R-:W-:-:S13]  /*7bd0*/  ISETP.NE.AND P0, PT, R18, 0x3, PT ;  /* 0x000000031200780c */ /* 0x000fda0003f05270 */
[----:B------:R-:W-:Y:S05]  /*7be0*/  @!P0 BRA `(.L_x_181) ;  /* 0x0000000000048947 */ /* 0x000fea0003800000 */
[----:B------:R-:W-:Y:S01]  /*7bf0*/  BPT.TRAP 0x1 ;  /* 0x000000040000795c */ /* 0x000fe20000300000 */
.L_x_181:
[----:B------:R-:W0:Y:S01]  /*7c00*/  S2R R5, SR_CgaCtaId ;  /* 0x0000000000057919 */ /* 0x000e220000008800 */
[----:B------:R-:W-:Y:S02]  /*7c10*/  MOV R0, 0x400 ;  /* 0x0000040000007802 */ /* 0x000fe40000000f00 */
[----:B------:R-:W-:Y:S02]  /*7c20*/  SHF.L.U32 R4, R3, 0x1f, RZ ;  /* 0x0000001f03047819 */ /* 0x000fe400000006ff */
[----:B0-----:R-:W-:-:S05]  /*7c30*/  LEA R0, R5, R0, 0x18 ;  /* 0x0000000005007211 */ /* 0x001fca00078ec0ff */
[----:B------:R-:W-:-:S04]  /*7c40*/  VIADD R0, R0, 0x18 ;  /* 0x0000001800007836 */ /* 0x000fc80000000000 */
[C---:B------:R-:W-:Y:S02]  /*7c50*/  IMAD R7, R13.reuse, 0x8, R0 ;  /* 0x000000080d077824 */ /* 0x040fe400078e0200 */
[----:B------:R-:W-:Y:S02]  /*7c60*/  VIADD R13, R13, 0x1 ;  /* 0x000000010d0d7836 */ /* 0x000fe40000000000 */
[----:B------:R-:W0:Y:S03]  /*7c70*/  SYNCS.PHASECHK.TRANS64.TRYWAIT P0, [R7+URZ], R4 ;  /* 0x00000004070075a7 */ /* 0x000e26000800017f */
[----:B------:R-:W-:-:S04]  /*7c80*/  ISETP.NE.AND P1, PT, R13, 0x3, PT ;  /* 0x000000030d00780c */ /* 0x000fc80003f25270 */
[----:B------:R-:W-:Y:S02]  /*7c90*/  SEL R2, RZ, 0x1, P1 ;  /* 0x00000001ff027807 */ /* 0x000fe40000800000 */
[----:B------:R-:W-:Y:S02]  /*7ca0*/  SEL R13, R13, RZ, P1 ;  /* 0x000000ff0d0d7207 */ /* 0x000fe40000800000 */
[----:B------:R-:W-:-:S03]  /*7cb0*/  LOP3.LUT R9, R3, R2, RZ, 0x3c, !PT ;  /* 0x0000000203097212 */ /* 0x000fc600078e3cff */
[----:B------:R-:W-:Y:S01]  /*7cc0*/  IMAD R6, R13, 0x8, R0 ;  /* 0x000000080d067824 */ /* 0x000fe200078e0200 */
[----:B------:R-:W-:Y:S01]  /*7cd0*/  SHF.L.U32 R5, R9, 0x1f, RZ ;  /* 0x0000001f09057819 */ /* 0x000fe200000006ff */
[----:B0-----:R-:W-:Y:S06]  /*7ce0*/  @!P0 BRA `(.L_x_182) ;  /* 0x0000000000b88947 */ /* 0x001fec0003800000 */
.L_x_192:
[----:B------:R-:W1:Y:S01]  /*7cf0*/  SYNCS.PHASECHK.TRANS64.TRYWAIT P0, [R6+URZ], R5 ;  /* 0x00000005060075a7 */ /* 0x000e62000800017f */
[----:B------:R-:W-:-:S05]  /*7d00*/  VIADD R2, R13, 0x1 ;  /* 0x000000010d027836 */ /* 0x000fca0000000000 */
[----:B------:R-:W-:-:S04]  /*7d10*/  ISETP.NE.AND P1, PT, R2, 0x3, PT ;  /* 0x000000030200780c */ /* 0x000fc80003f25270 */
[----:B0-----:R-:W-:Y:S02]  /*7d20*/  SEL R4, RZ, 0x1, P1 ;  /* 0x00000001ff047807 */ /* 0x001fe40000800000 */
[----:B------:R-:W-:Y:S02]  /*7d30*/  SEL R3, R2, RZ, P1 ;  /* 0x000000ff02037207 */ /* 0x000fe40000800000 */
[----:B------:R-:W-:Y:S01]  /*7d40*/  LOP3.LUT R4, R9, R4, RZ, 0x3c, !PT ;  /* 0x0000000409047212 */ /* 0x000fe200078e3cff */
[----:B-1----:R-:W-:Y:S06]  /*7d50*/  @!P0 BRA `(.L_x_183) ;  /* 0x0000000000b08947 */ /* 0x002fec0003800000 */
.L_x_193:
[----:B------:R-:W-:Y:S01]  /*7d60*/  IMAD R3, R3, 0x8, R0 ;  /* 0x0000000803037824 */ /* 0x000fe200078e0200 */
[----:B------:R-:W-:-:S07]  /*7d70*/  SHF.L.U32 R0, R4, 0x1f, RZ ;  /* 0x0000001f04007819 */ /* 0x000fce00000006ff */
.L_x_184:
[----:B-1----:R1:W2:Y:S02]  /*7d80*/  SYNCS.PHASECHK.TRANS64.TRYWAIT P0, [R3+URZ], R0 ;  /* 0x00000000030075a7 */ /* 0x0022a4000800017f */
[----:B--2---:R-:W-:Y:S05]  /*7d90*/  @!P0 NANOSLEEP.SYNCS 0x989680 ;  /* 0x009896800000895d */ /* 0x004fea0003900000 */
[----:B------:R-:W2:Y:S02]  /*7da0*/  @!P0 SYNCS.PHASECHK.TRANS64 P0, [R3+URZ], R0 ;  /* 0x00000000030085a7 */ /* 0x000ea4000800007f */
[----:B--2---:R-:W-:Y:S05]  /*7db0*/  @!P0 BRA `(.L_x_184) ;  /* 0xfffffffc00f08947 */ /* 0x004fea000383ffff */
.L_x_180:
[----:B------:R-:W-:Y:S05]  /*7dc0*/  BSYNC B0 ;  /* 0x0000000000007941 */ /* 0x000fea0003800000 */
.L_x_179:
[----:B------:R-:W-:Y:S05]  /*7dd0*/  EXIT ;  /* 0x000000000000794d */ /* 0x000fea0003800000 */
.L_x_21:
[----:B-1----:R1:W2:Y:S02]  /*7de0*/  SYNCS.PHASECHK.TRANS64.TRYWAIT P1, [R3+URZ], R0 ;  /* 0x00000000030075a7 */ /* 0x0022a4000802017f */
[----:B--2---:R-:W-:Y:S05]  /*7df0*/  @!P1 NANOSLEEP.SYNCS 0x989680 ;  /* 0x009896800000995d */ /* 0x004fea0003900000 */
[----:B------:R-:W2:Y:S02]  /*7e00*/  @!P1 SYNCS.PHASECHK.TRANS64 P1, [R3+URZ], R0 ;  /* 0x00000000030095a7 */ /* 0x000ea4000802007f */
[----:B--2---:R-:W-:Y:S05]  /*7e10*/  @!P1 BRA `(.L_x_21) ;  /* 0xfffffffc00f09947 */ /* 0x004fea000383ffff */
[----:B------:R-:W-:Y:S05]  /*7e20*/  BRA `(.L_x_20) ;  /* 0xffffff9800587947 */ /* 0x000fea000383ffff */
.L_x_26:
[----:B-1----:R1:W2:Y:S02]  /*7e30*/  SYNCS.PHASECHK.TRANS64.TRYWAIT P1, [R5+URZ], R4 ;  /* 0x00000004050075a7 */ /* 0x0022a4000802017f */
[----:B--2---:R-:W-:Y:S05]  /*7e40*/  @!P1 NANOSLEEP.SYNCS 0x989680 ;  /* 0x009896800000995d */ /* 0x004fea0003900000 */
[----:B------:R-:W2:Y:S02]  /*7e50*/  @!P1 SYNCS.PHASECHK.TRANS64 P1, [R5+URZ], R4 ;  /* 0x00000004050095a7 */ /* 0x000ea4000802007f */
[----:B--2---:R-:W-:Y:S05]  /*7e60*/  @!P1 BRA `(.L_x_26) ;  /* 0xfffffffc00f09947 */ /* 0x004fea000383ffff */
[----:B------:R-:W-:Y:S05]  /*7e70*/  BRA `(.L_x_25) ;  /* 0xffffff9c00347947 */ /* 0x000fea000383ffff */
.L_x_167:
[----:B------:R-:W-:Y:S01]  /*7e80*/  BSSY B1, `(.L_x_185) ;  /* 0x0000006000017945 */ /* 0x000fe20003800000 */
[----:B------:R-:W-:-:S07]  /*7e90*/  IMAD.MOV.U32 R15, RZ, RZ, -0x1 ;  /* 0xffffffffff0f7424 */ /* 0x000fce00078e00ff */
[----:B------:R-:W-:Y:S05]  /*7ea0*/  WARPSYNC.COLLECTIVE R15, `(.L_x_186) ;  /* 0x000000000f0c7348 */ /* 0x000fea0003c00000 */
[----:B------:R-:W-:Y:S02]  /*7eb0*/  ELECT P6, UR62, PT ;  /* 0x00000000003e782f */ /* 0x000fe400038c0000 */
[----:B------:R-:W-:Y:S01]  /*7ec0*/  MOV R14, UR62 ;  /* 0x0000003e000e7c02 */ /* 0x000fe20008000f00 */
[----:B------:R-:W-:Y:S10]  /*7ed0*/  ENDCOLLECTIVE ;  /* 0x000000000000791b */ /* 0x000ff40003800000 */
.L_x_186:
[----:B------:R-:W-:Y:S05]  /*7ee0*/  BSYNC B1 ;  /* 0x0000000000017941 */ /* 0x000fea0003800000 */
.L_x_185:
[----:B------:R-:W-:Y:S05]  /*7ef0*/  BRA `(.L_x_187) ;  /* 0xfffffff000547947 */ /* 0x000fea000383ffff */
.L_x_170:
[----:B0-----:R0:W1:Y:S02]  /*7f00*/  SYNCS.PHASECHK.TRANS64.TRYWAIT P0, [R21+URZ+0x18], R12 ;  /* 0x0000180c150075a7 */ /* 0x001064000800017f */
[----:B-1----:R-:W-:Y:S05]  /*7f10*/  @!P0 NANOSLEEP.SYNCS 0x989680 ;  /* 0x009896800000895d */ /* 0x002fea0003900000 */
[----:B------:R-:W1:Y:S02]  /*7f20*/  @!P0 SYNCS.PHASECHK.TRANS64 P0, [R21+URZ+0x18], R12 ;  /* 0x0000180c150085a7 */ /* 0x000e64000800007f */
[----:B-1----:R-:W-:Y:S05]  /*7f30*/  @!P0 BRA `(.L_x_170) ;  /* 0xfffffffc00f08947 */ /* 0x002fea000383ffff */
[----:B------:R-:W-:Y:S05]  /*7f40*/  BRA `(.L_x_188) ;  /* 0xfffffff000907947 */ /* 0x000fea000383ffff */
.L_x_178:
[----:B------:R-:W-:Y:S01]  /*7f50*/  BSSY B0, `(.L_x_189) ;  /* 0x0000006000007945 */ /* 0x000fe20003800000 */
[----:B------:R-:W-:-:S07]  /*7f60*/  IMAD.MOV.U32 R15, RZ, RZ, -0x1 ;  /* 0xffffffffff0f7424 */ /* 0x000fce00078e00ff */
[----:B------:R-:W-:Y:S05]  /*7f70*/  WARPSYNC.COLLECTIVE R15, `(.L_x_190) ;  /* 0x000000000f0c7348 */ /* 0x000fea0003c00000 */
[----:B------:R-:W-:Y:S02]  /*7f80*/  ELECT P6, UR62, PT ;  /* 0x00000000003e782f */ /* 0x000fe400038c0000 */
[----:B------:R-:W-:Y:S01]  /*7f90*/  MOV R14, UR62 ;  /* 0x0000003e000e7c02 */ /* 0x000fe20008000f00 */
[----:B------:R-:W-:Y:S10]  /*7fa0*/  ENDCOLLECTIVE ;  /* 0x000000000000791b */ /* 0x000ff40003800000 */
.L_x_190:
[----:B------:R-:W-:Y:S05]  /*7fb0*/  BSYNC B0 ;  /* 0x0000000000007941 */ /* 0x000fea0003800000 */
.L_x_189:
[----:B------:R-:W-:Y:S05]  /*7fc0*/  BRA `(.L_x_191) ;  /* 0xfffffff800f47947 */ /* 0x000fea000383ffff */
.L_x_182:
[----:B0-----:R0:W1:Y:S02]  /*7fd0*/  SYNCS.PHASECHK.TRANS64.TRYWAIT P0, [R7+URZ], R4 ;  /* 0x00000004070075a7 */ /* 0x001064000800017f */
[----:B-1----:R-:W-:Y:S05]  /*7fe0*/  @!P0 NANOSLEEP.SYNCS 0x989680 ;  /* 0x009896800000895d */ /* 0x002fea0003900000 */
[----:B------:R-:W1:Y:S02]  /*7ff0*/  @!P0 SYNCS.PHASECHK.TRANS64 P0, [R7+URZ], R4 ;  /* 0x00000004070085a7 */ /* 0x000e64000800007f */
[----:B-1----:R-:W-:Y:S05]  /*8000*/  @!P0 BRA `(.L_x_182) ;  /* 0xfffffffc00f08947 */ /* 0x002fea000383ffff */
[----:B------:R-:W-:Y:S05]  /*8010*/  BRA `(.L_x_192) ;  /* 0xfffffffc00347947 */ /* 0x000fea000383ffff */
.L_x_183:
[----:B0-----:R0:W1:Y:S02]  /*8020*/  SYNCS.PHASECHK.TRANS64.TRYWAIT P0, [R6+URZ], R5 ;  /* 0x00000005060075a7 */ /* 0x001064000800017f */
[----:B-1----:R-:W-:Y:S05]  /*8030*/  @!P0 NANOSLEEP.SYNCS 0x989680 ;  /* 0x009896800000895d */ /* 0x002fea0003900000 */
[----:B------:R-:W1:Y:S02]  /*8040*/  @!P0 SYNCS.PHASECHK.TRANS64 P0, [R6+URZ], R5 ;  /* 0x00000005060085a7 */ /* 0x000e64000800007f */
[----:B-1----:R-:W-:Y:S05]  /*8050*/  @!P0 BRA `(.L_x_183) ;  /* 0xfffffffc00f08947 */ /* 0x002fea000383ffff */
[----:B------:R-:W-:Y:S05]  /*8060*/  BRA `(.L_x_193) ;  /* 0xfffffffc003c7947 */ /* 0x000fea000383ffff */
.L_x_194:
[----:B------:R-:W-:-:S00]  /*8070*/  BRA `(.L_x_194) ;  /* 0xfffffffc00fc7947 */ /* 0x000fc0000383ffff */
[----:B------:R-:W-:-:S00]  /*8080*/  NOP ;  /* 0x0000000000007918 */ /* 0x000fc00000000000 */
[----:B------:R-:W-:-:S00]  /*8090*/  NOP ;  /* 0x0000000000007918 */ /* 0x000fc00000000000 */
[----:B------:R-:W-:-:S00]  /*80a0*/  NOP ;  /* 0x0000000000007918 */ /* 0x000fc00000000000 */
[----:B------:R-:W-:-:S00]  /*80b0*/  NOP ;  /* 0x0000000000007918 */ /* 0x000fc00000000000 */
[----:B------:R-:W-:-:S00]  /*80c0*/  NOP ;  /* 0x0000000000007918 */ /* 0x000fc00000000000 */
[----:B------:R-:W-:-:S00]  /*80d0*/  NOP ;  /* 0x0000000000007918 */ /* 0x000fc00000000000 */
[----:B------:R-:W-:-:S00]  /*80e0*/  NOP ;  /* 0x0000000000007918 */ /* 0x000fc00000000000 */
[----:B------:R-:W-:-:S00]  /*80f0*/  NOP ;  /* 0x0000000000007918 */ /* 0x000fc00000000000 */
.L_x_195:


//--------------------- .nv.global.init           --------------------------
	.section	.nv.global.init,"aw",@progbits
.nv.global.init:
	.type		$str$22,@object
	.size		$str$22,($str$23 - $str$22)
$str$22:
        /*0000*/ 	.byte	0x6b, 0x5f, 0x74, 0x69, 0x6c, 0x65, 0x5f, 0x63, 0x6f, 0x75, 0x6e, 0x74, 0x20, 0x3e, 0x3d, 0x20
        /*0010*/ 	.byte	0x31, 0x00
	.type		$str$23,@object
	.size		$str$23,(__unnamed_1 - $str$23)
$str$23:
        /*0012*/ 	.byte	0x2f, 0x74, 0x6d, 0x70, 0x2f, 0x63, 0x75, 0x74, 0x6c, 0x61, 0x73, 0x73, 0x5f, 0x73, 0x77, 0x65
        /*0022*/ 	.byte	0x65, 0x70, 0x5f, 0x73, 0x72, 0x63, 0x2f, 0x69, 0x6e, 0x63, 0x6c, 0x75, 0x64, 0x65, 0x2f, 0x63
        /*0032*/ 	.byte	0x75, 0x74, 0x6c, 0x61, 0x73, 0x73, 0x2f, 0x67, 0x65, 0x6d, 0x6d, 0x2f, 0x63, 0x6f, 0x6c, 0x6c
        /*0042*/ 	.byte	0x65, 0x63, 0x74, 0x69, 0x76, 0x65, 0x2f, 0x73, 0x6d, 0x39, 0x30, 0x5f, 0x6d, 0x6d, 0x61, 0x5f
        /*0052*/ 	.byte	0x74, 0x6d, 0x61, 0x5f, 0x67, 0x6d, 0x6d, 0x61, 0x5f, 0x73, 0x73, 0x5f, 0x77, 0x61, 0x72, 0x70
        /*0062*/ 	.byte	0x73, 0x70, 0x65, 0x63, 0x69, 0x61, 0x6c, 0x69, 0x7a, 0x65, 0x64, 0x2e, 0x68, 0x70, 0x70, 0x00
	.type		__unnamed_1,@object
	.size		__unnamed_1,(.L_0 - __unnamed_1)
__unnamed_1:
        /*0072*/ 	.byte	0x76, 0x6f, 0x69, 0x64, 0x20, 0x63, 0x75, 0x74, 0x6c, 0x61, 0x73, 0x73, 0x3a, 0x3a, 0x67, 0x65
        /* <DEDUP_REMOVED lines=180> */
        /*0bc2*/ 	.byte	0x75, 0x74, 0x65, 0x3a, 0x3a, 0x69, 0x64, 0x65, 0x6e, 0x74, 0x69, 0x74, 0x79, 0x5d, 0x00
.L_0:


//--------------------- .nv.shared._ZN7cutlass13device_kernelINS_4gemm6kernel13GemmUniversalIN4cute5tupleIJiiiiEEENS1_10collective13CollectiveMmaINS1_34MainloopSm90TmaGmmaWarpSpecializedILi3ENS5_IJNS4_1CILi2EEENSA_ILi4EEENSA_ILi1EEEEEENS1_35KernelTmaWarpSpecializedCooperativeEEENS5_IJNSA_ILi128EEESH_NSA_ILi64EEEEEENS_6half_tENS5_IJlSD_lEEESK_SL_NS4_8TiledMMAINS4_8MMA_AtomIJNS4_4SM904GMMA26MMA_64x128x16_F32F16F16_SSILNSP_5MajorE0ELSR_0ELNSP_7ScaleInE1ELSS_1EEEEEENS4_6LayoutINS5_IJSB_SD_SD_EEENS5_IJSD_NSA_ILi0EEESX_EEEEENS5_IJNS4_10UnderscoreES10_S10_EEEEENS4_23SM90_TMA_LOAD_MULTICASTENS4_14ComposedLayoutINS4_7SwizzleILi3ELi4ELi3EEENS4_18smem_ptr_flag_bitsILi16EEENSV_INS5_IJNSA_ILi8EEESI_EEENS5_IJSI_SD_EEEEEEEvNS4_8identityES13_S1D_vS1E_EENS_8epilogue10collective6detail29Sm90TmaWarpSpecializedAdapterINS1H_15DefaultEpilogueISK_SL_SL_NS1G_6thread17LinearCombinationISK_Li1EffLNS1L_9ScaleType4KindE0ELNS_15FloatRoundStyleE2ESK_EENS1_15EpilogueDefaultEEEEEvvEEEEvNT_6ParamsE --------------------------
	.section	.nv.shared._ZN7cutlass13device_kernelINS_4gemm6kernel13GemmUniversalIN4cute5tupleIJiiiiEEENS1_10collective13CollectiveMmaINS1_34MainloopSm90TmaGmmaWarpSpecializedILi3ENS5_IJNS4_1CILi2EEENSA_ILi4EEENSA_ILi1EEEEEENS1_35KernelTmaWarpSpecializedCooperativeEEENS5_IJNSA_ILi128EEESH_NSA_ILi64EEEEEENS_6half_tENS5_IJlSD_lEEESK_SL_NS4_8TiledMMAINS4_8MMA_AtomIJNS4_4SM904GMMA26MMA_64x128x16_F32F16F16_SSILNSP_5MajorE0ELSR_0ELNSP_7ScaleInE1ELSS_1EEEEEENS4_6LayoutINS5_IJSB_SD_SD_EEENS5_IJSD_NSA_ILi0EEESX_EEEEENS5_IJNS4_10UnderscoreES10_S10_EEEEENS4_23SM90_TMA_LOAD_MULTICASTENS4_14ComposedLayoutINS4_7SwizzleILi3ELi4ELi3EEENS4_18smem_ptr_flag_bitsILi16EEENSV_INS5_IJNSA_ILi8EEESI_EEENS5_IJSI_SD_EEEEEEEvNS4_8identityES13_S1D_vS1E_EENS_8epilogue10collective6detail29Sm90TmaWarpSpecializedAdapterINS1H_15DefaultEpilogueISK_SL_SL_NS1G_6thread17LinearCombinationISK_Li1EffLNS1L_9ScaleType4KindE0ELNS_15FloatRoundStyleE2ESK_EENS1_15EpilogueDefaultEEEEEvvEEEEvNT_6ParamsE,"aw",@nobits
	.sectionflags	@""
	.align	16
	.zero		1024


//--------------------- .nv.shared.reserved.0     --------------------------
	.section	.nv.shared.reserved.0,"aw",@nobits
	.weak		__nv_reservedSMEM_offset_0_alias
	.size		__nv_reservedSMEM_offset_0_alias, 0, 0
	.other		__nv_reservedSMEM_offset_0_alias,@"STO_CUDA_RESERVED_SHARED STV_DEFAULT"
__nv_reservedSMEM_offset_0_alias:
	.zero		0


//--------------------- .nv.global                --------------------------
	.section	.nv.global,"aw",@nobits
.nv.global:
	.type		_ZN40_INTERNAL_cb079d41_4_k_cu_4787230a_259314cute1_E,@object
	.size		_ZN40_INTERNAL_cb079d41_4_k_cu_4787230a_259314cute1_E,(_ZN40_INTERNAL_cb079d41_4_k_cu_4787230a_259314cuda3std3__45__cpo6cbeginE - _ZN40_INTERNAL_cb079d41_4_k_cu_4787230a_259314cute1_E)
_ZN40_INTERNAL_cb079d41_4_k_cu_4787230a_259314cute1_E:
	.zero		1
	.type		_ZN40_INTERNAL_cb079d41_4_k_cu_4787230a_259314cuda3std3__45__cpo6cbeginE,@object
	.size		_ZN40_INTERNAL_cb079d41_4_k_cu_4787230a_259314cuda3std3__45__cpo6cbeginE,(_ZN40_INTERNAL_cb079d41_4_k_cu_4787230a_259314cuda3std3__48in_placeE - _ZN40_INTERNAL_cb079d41_4_k_cu_4787230a_259314cuda3std3__45__cpo6cbeginE)
_ZN40_INTERNAL_cb079d41_4_k_cu_4787230a_259314cuda3std3__45__cpo6cbeginE:
	.zero		1
	.type		_ZN40_INTERNAL_cb079d41_4_k_cu_4787230a_259314cuda3std3__48in_placeE,@object
	.size		_ZN40_INTERNAL_cb079d41_4_k_cu_4787230a_259314cuda3std3__48in_placeE,(_ZN40_INTERNAL_cb079d41_4_k_cu_4787230a_259314cuda3std6ranges3__45__cpo9iter_moveE - _ZN40_INTERNAL_cb079d41_4_k_cu_4787230a_259314cuda3std3__48in_placeE)
_ZN40_INTERNAL_cb079d41_4_k_cu_4787230a_259314cuda3std3__48in_placeE:
	.zero		1
	.type		_ZN40_INTERNAL_cb079d41_4_k_cu_4787230a_259314cuda3std6ranges3__45__cpo9iter_moveE,@object
	.size		_ZN40_INTERNAL_cb079d41_4_k_cu_4787230a_259314cuda3std6ranges3__45__cpo9iter_moveE,(_ZN40_INTERNAL_cb079d41_4_k_cu_4787230a_259314cuda3std3__45__cpo5beginE - _ZN40_INTERNAL_cb079d41_4_k_cu_4787230a_259314cuda3std6ranges3__45__cpo9iter_moveE)
_ZN40_INTERNAL_cb079d41_4_k_cu_4787230a_259314cuda3std6ranges3__45__cpo9iter_moveE:
	.zero		1
	.type		_ZN40_INTERNAL_cb079d41_4_k_cu_4787230a_259314cuda3std3__45__cpo5beginE,@object
	.size		_ZN40_INTERNAL_cb079d41_4_k_cu_4787230a_259314cuda3std3__45__cpo5beginE,(_ZN40_INTERNAL_cb079d41_4_k_cu_4787230a_259314cuda3std3__442_GLOBAL__N__cb079d41_4_k_cu_4787230a_259316ignoreE - _ZN40_INTERNAL_cb079d41_4_k_cu_4787230a_259314cuda3std3__45__cpo5beginE)
_ZN40_INTERNAL_cb079d41_4_k_cu_4787230a_259314cuda3std3__45__cpo5beginE:
	.zero		1
	.type		_ZN40_INTERNAL_cb079d41_4_k_cu_4787230a_259314cuda3std3__442_GLOBAL__N__cb079d41_4_k_cu_4787230a_259316ignoreE,@object
	.size		_ZN40_INTERNAL_cb079d41_4_k_cu_4787230a_259314cuda3std3__442_GLOBAL__N__cb079d41_4_k_cu_4787230a_259316ignoreE,(_ZN40_INTERNAL_cb079d41_4_k_cu_4787230a_259314cute7productE - _ZN40_INTERNAL_cb079d41_4_k_cu_4787230a_259314cuda3std3__442_GLOBAL__N__cb079d41_4_k_cu_4787230a_259316ignoreE)
_ZN40_INTERNAL_cb079d41_4_k_cu_4787230a_259314cuda3std3__442_GLOBAL__N__cb079d41_4_k_cu_4787230a_259316ignoreE:
	.zero		1
	.type		_ZN40_INTERNAL_cb079d41_4_k_cu_4787230a_259314cute7productE,@object
	.size		_ZN40_INTERNAL_cb079d41_4_k_cu_4787230a_259314cute7productE,(_ZN40_INTERNAL_cb079d41_4_k_cu_4787230a_259314cuda3std3__45__cpo3endE - _ZN40_INTERNAL_cb079d41_4_k_cu_4787230a_259314cute7productE)
_ZN40_INTERNAL_cb079d41_4_k_cu_4787230a_259314cute7productE:
	.zero		1
	.type		_ZN40_INTERNAL_cb079d41_4_k_cu_4787230a_259314cuda3std3__45__cpo3endE,@object
	.size		_ZN40_INTERNAL_cb079d41_4_k_cu_4787230a_259314cuda3std3__45__cpo3endE,(_ZN40_INTERNAL_cb079d41_4_k_cu_4787230a_259314cuda3std3__419piecewise_constructE - _ZN40_INTERNAL_cb079d41_4_k_cu_4787230a_259314cuda3std3__45__cpo3endE)
_ZN40_INTERNAL_cb079d41_4_k_cu_4787230a_259314cuda3std3__45__cpo3endE:
	.zero		1
	.type		_ZN40_INTERNAL_cb079d41_4_k_cu_4787230a_259314cuda3std3__419piecewise_constructE,@object
	.size		_ZN40_INTERNAL_cb079d41_4_k_cu_4787230a_259314cuda3std3__419piecewise_constructE,(_ZN40_INTERNAL_cb079d41_4_k_cu_4787230a_259314cuda3std3__45__cpo4cendE - _ZN40_INTERNAL_cb079d41_4_k_cu_4787230a_259314cuda3std3__419piecewise_constructE)
_ZN40_INTERNAL_cb079d41_4_k_cu_4787230a_259314cuda3std3__419piecewise_constructE:
	.zero		1
	.type		_ZN40_INTERNAL_cb079d41_4_k_cu_4787230a_259314cuda3std3__45__cpo4cendE,@object
	.size		_ZN40_INTERNAL_cb079d41_4_k_cu_4787230a_259314cuda3std3__45__cpo4cendE,(_ZN40_INTERNAL_cb079d41_4_k_cu_4787230a_259314cuda3std6ranges3__45__cpo4swapE - _ZN40_INTERNAL_cb079d41_4_k_cu_4787230a_259314cuda3std3__45__cpo4cendE)
_ZN40_INTERNAL_cb079d41_4_k_cu_4787230a_259314cuda3std3__45__cpo4cendE:
	.zero		1
	.type		_ZN40_INTERNAL_cb079d41_4_k_cu_4787230a_259314cuda3std6ranges3__45__cpo4swapE,@object
	.size		_ZN40_INTERNAL_cb079d41_4_k_cu_4787230a_259314cuda3std6ranges3__45__cpo4swapE,(.L_8 - _ZN40_INTERNAL_cb079d41_4_k_cu_4787230a_259314cuda3std6ranges3__45__cpo4swapE)
_ZN40_INTERNAL_cb079d41_4_k_cu_4787230a_259314cuda3std6ranges3__45__cpo4swapE:
	.zero		1
.L_8:


//--------------------- .nv.constant0._ZN7cutlass13device_kernelINS_4gemm6kernel13GemmUniversalIN4cute5tupleIJiiiiEEENS1_10collective13CollectiveMmaINS1_34MainloopSm90TmaGmmaWarpSpecializedILi3ENS5_IJNS4_1CILi2EEENSA_ILi4EEENSA_ILi1EEEEEENS1_35KernelTmaWarpSpecializedCooperativeEEENS5_IJNSA_ILi128EEESH_NSA_ILi64EEEEEENS_6half_tENS5_IJlSD_lEEESK_SL_NS4_8TiledMMAINS4_8MMA_AtomIJNS4_4SM904GMMA26MMA_64x128x16_F32F16F16_SSILNSP_5MajorE0ELSR_0ELNSP_7ScaleInE1ELSS_1EEEEEENS4_6LayoutINS5_IJSB_SD_SD_EEENS5_IJSD_NSA_ILi0EEESX_EEEEENS5_IJNS4_10UnderscoreES10_S10_EEEEENS4_23SM90_TMA_LOAD_MULTICASTENS4_14ComposedLayoutINS4_7SwizzleILi3ELi4ELi3EEENS4_18smem_ptr_flag_bitsILi16EEENSV_INS5_IJNSA_ILi8EEESI_EEENS5_IJSI_SD_EEEEEEEvNS4_8identityES13_S1D_vS1E_EENS_8epilogue10collective6detail29Sm90TmaWarpSpecializedAdapterINS1H_15DefaultEpilogueISK_SL_SL_NS1G_6thread17LinearCombinationISK_Li1EffLNS1L_9ScaleType4KindE0ELNS_15FloatRoundStyleE2ESK_EENS1_15EpilogueDefaultEEEEEvvEEEEvNT_6ParamsE --------------------------
	.section	.nv.constant0._ZN7cutlass13device_kernelINS_4gemm6kernel13GemmUniversalIN4cute5tupleIJiiiiEEENS1_10collective13CollectiveMmaINS1_34MainloopSm90TmaGmmaWarpSpecializedILi3ENS5_IJNS4_1CILi2EEENSA_ILi4EEENSA_ILi1EEEEEENS1_35KernelTmaWarpSpecializedCooperativeEEENS5_IJNSA_ILi128EEESH_NSA_ILi64EEEEEENS_6half_tENS5_IJlSD_lEEESK_SL_NS4_8TiledMMAINS4_8MMA_AtomIJNS4_4SM904GMMA26MMA_64x128x16_F32F16F16_SSILNSP_5MajorE0ELSR_0ELNSP_7ScaleInE1ELSS_1EEEEEENS4_6LayoutINS5_IJSB_SD_SD_EEENS5_IJSD_NSA_ILi0EEESX_EEEEENS5_IJNS4_10UnderscoreES10_S10_EEEEENS4_23SM90_TMA_LOAD_MULTICASTENS4_14ComposedLayoutINS4_7SwizzleILi3ELi4ELi3EEENS4_18smem_ptr_flag_bitsILi16EEENSV_INS5_IJNSA_ILi8EEESI_EEENS5_IJSI_SD_EEEEEEEvNS4_8identityES13_S1D_vS1E_EENS_8epilogue10collective6detail29Sm90TmaWarpSpecializedAdapterINS1H_15DefaultEpilogueISK_SL_SL_NS1G_6thread17LinearCombinationISK_Li1EffLNS1L_9ScaleType4KindE0ELNS_15FloatRoundStyleE2ESK_EENS1_15EpilogueDefaultEEEEEvvEEEEvNT_6ParamsE,"a",@progbits
	.sectionflags	@""
	.align	4
.nv.constant0._ZN7cutlass13device_kernelINS_4gemm6kernel13GemmUniversalIN4cute5tupleIJiiiiEEENS1_10collective13CollectiveMmaINS1_34MainloopSm90TmaGmmaWarpSpecializedILi3ENS5_IJNS4_1CILi2EEENSA_ILi4EEENSA_ILi1EEEEEENS1_35KernelTmaWarpSpecializedCooperativeEEENS5_IJNSA_ILi128EEESH_NSA_ILi64EEEEEENS_6half_tENS5_IJlSD_lEEESK_SL_NS4_8TiledMMAINS4_8MMA_AtomIJNS4_4SM904GMMA26MMA_64x128x16_F32F16F16_SSILNSP_5MajorE0ELSR_0ELNSP_7ScaleInE1ELSS_1EEEEEENS4_6LayoutINS5_IJSB_SD_SD_EEENS5_IJSD_NSA_ILi0EEESX_EEEEENS5_IJNS4_10UnderscoreES10_S10_EEEEENS4_23SM90_TMA_LOAD_MULTICASTENS4_14ComposedLayoutINS4_7SwizzleILi3ELi4ELi3EEENS4_18smem_ptr_flag_bitsILi16EEENSV_INS5_IJNSA_ILi8EEESI_EEENS5_IJSI_SD_EEEEEEEvNS4_8identityES13_S1D_vS1E_EENS_8epilogue10collective6detail29Sm90TmaWarpSpecializedAdapterINS1H_15DefaultEpilogueISK_SL_SL_NS1G_6thread17LinearCombinationISK_Li1EffLNS1L_9ScaleType4KindE0ELNS_15FloatRoundStyleE2ESK_EENS1_15EpilogueDefaultEEEEEvvEEEEvNT_6ParamsE:
	.zero		1664


//--------------------- SYMBOLS --------------------------

	.type		.nv.reservedSmem.offset0,@object
	.size		.nv.reservedSmem.offset0,0x4
	.type		__assertfail,@function
